//
// Generated by NVIDIA NVVM Compiler
//
// Compiler Build ID: CL-36424714
// Cuda compilation tools, release 13.0, V13.0.88
// Based on NVVM 20.0.0
//

.version 9.0
.target sm_100
.address_size 64

	// .globl	_Z24bit_stream_add1_parallelPjS_S_m
.extern .func  (.param .b32 func_retval0) vprintf
(
	.param .b64 vprintf_param_0,
	.param .b64 vprintf_param_1
)
;
.extern .func __assertfail
(
	.param .b64 __assertfail_param_0,
	.param .b64 __assertfail_param_1,
	.param .b32 __assertfail_param_2,
	.param .b64 __assertfail_param_3,
	.param .b64 __assertfail_param_4
)
;
.global .align 4 .u32 carry_global;
.global .align 4 .u32 propagate_global;
.global .align 4 .u32 carry_global_flag;
.global .align 1 .b8 __unnamed_1[93] = {118, 111, 105, 100, 32, 98, 105, 116, 95, 115, 116, 114, 101, 97, 109, 95, 97, 100, 100, 50, 95, 112, 97, 114, 97, 108, 108, 101, 108, 40, 117, 110, 115, 105, 103, 110, 101, 100, 32, 105, 110, 116, 32, 42, 44, 32, 117, 110, 115, 105, 103, 110, 101, 100, 32, 105, 110, 116, 32, 42, 44, 32, 117, 110, 115, 105, 103, 110, 101, 100, 32, 105, 110, 116, 32, 42, 44, 32, 117, 110, 115, 105, 103, 110, 101, 100, 32, 108, 111, 110, 103, 41};
// _ZZ24bit_stream_add2_parallelPjS_S_mE11carry_block has been demoted
// _ZZ24bit_stream_add2_parallelPjS_S_mE15propagate_block has been demoted
.global .align 1 .b8 $str[14] = {99, 97, 114, 114, 121, 95, 98, 105, 116, 58, 37, 117, 10};
.global .align 1 .b8 $str$1[38] = {67, 72, 69, 67, 75, 95, 76, 79, 67, 75, 40, 99, 97, 114, 114, 121, 95, 103, 108, 111, 98, 97, 108, 95, 102, 108, 97, 103, 44, 32, 48, 41, 32, 33, 61, 32, 48};
.global .align 1 .b8 $str$2[27] = {47, 116, 109, 112, 47, 115, 97, 115, 115, 95, 99, 117, 95, 95, 106, 56, 113, 107, 97, 51, 118, 47, 107, 46, 99, 117};
.global .align 1 .b8 $str$3[21] = {99, 97, 114, 114, 121, 95, 98, 108, 111, 99, 107, 95, 48, 95, 48, 58, 32, 37, 117, 10};
.global .align 1 .b8 $str$4[24] = {99, 97, 114, 114, 121, 95, 98, 108, 111, 99, 107, 95, 37, 117, 95, 37, 117, 32, 58, 32, 37, 117, 10};
.global .align 1 .b8 $str$5[22] = {99, 97, 114, 114, 121, 95, 98, 108, 111, 99, 107, 95, 49, 45, 95, 48, 58, 32, 37, 117, 10};
.global .align 1 .b8 $str$6[20] = {99, 97, 114, 114, 121, 95, 98, 108, 111, 99, 107, 95, 112, 114, 101, 58, 37, 117, 10};
.global .align 1 .b8 $str$7[22] = {99, 97, 114, 114, 121, 95, 103, 108, 111, 98, 97, 108, 95, 102, 108, 97, 103, 58, 37, 117, 10};
.global .align 1 .b8 $str$8[6] = {119, 97, 105, 116, 58};
.global .align 1 .b8 $str$9[8] = {40, 110, 117, 109, 58, 37, 117};
.global .align 1 .b8 $str$10[9] = {99, 111, 117, 110, 116, 58, 37, 117};
.global .align 1 .b8 $str$11[5] = {37, 117, 10, 41};
.global .align 1 .b8 $str$12[16] = {99, 97, 114, 114, 121, 95, 98, 108, 111, 99, 107, 58, 37, 117, 10};

.visible .entry _Z24bit_stream_add1_parallelPjS_S_m(
	.param .u64 .ptr .align 1 _Z24bit_stream_add1_parallelPjS_S_m_param_0,
	.param .u64 .ptr .align 1 _Z24bit_stream_add1_parallelPjS_S_m_param_1,
	.param .u64 .ptr .align 1 _Z24bit_stream_add1_parallelPjS_S_m_param_2,
	.param .u64 _Z24bit_stream_add1_parallelPjS_S_m_param_3
)
{


	ret;

}
	// .globl	_Z24bit_stream_add2_parallelPjS_S_m
.visible .entry _Z24bit_stream_add2_parallelPjS_S_m(
	.param .u64 .ptr .align 1 _Z24bit_stream_add2_parallelPjS_S_m_param_0,
	.param .u64 .ptr .align 1 _Z24bit_stream_add2_parallelPjS_S_m_param_1,
	.param .u64 .ptr .align 1 _Z24bit_stream_add2_parallelPjS_S_m_param_2,
	.param .u64 _Z24bit_stream_add2_parallelPjS_S_m_param_3
)
{
	.local .align 8 .b8 	__local_depot1[16];
	.reg .b64 	%SP;
	.reg .b64 	%SPL;
	.reg .pred 	%p<23>;
	.reg .b32 	%r<151>;
	.reg .b64 	%rd<49>;
	// demoted variable
	.shared .align 4 .u32 _ZZ24bit_stream_add2_parallelPjS_S_mE11carry_block;
	// demoted variable
	.shared .align 4 .u32 _ZZ24bit_stream_add2_parallelPjS_S_mE15propagate_block;
	mov.u64 	%SPL, __local_depot1;
	cvta.local.u64 	%SP, %SPL;
	ld.param.u64 	%rd5, [_Z24bit_stream_add2_parallelPjS_S_m_param_0];
	ld.param.u64 	%rd6, [_Z24bit_stream_add2_parallelPjS_S_m_param_1];
	ld.param.u64 	%rd7, [_Z24bit_stream_add2_parallelPjS_S_m_param_2];
	cvta.to.global.u64 	%rd8, %rd7;
	cvta.to.global.u64 	%rd9, %rd6;
	cvta.to.global.u64 	%rd10, %rd5;
	add.u64 	%rd11, %SP, 0;
	add.u64 	%rd1, %SPL, 0;
	mov.u32 	%r1, %ctaid.x;
	mov.u32 	%r2, %ntid.x;
	mov.u32 	%r3, %tid.x;
	mad.lo.s32 	%r4, %r1, %r2, %r3;
	mul.wide.u32 	%rd12, %r4, 4;
	add.s64 	%rd2, %rd10, %rd12;
	ld.global.u32 	%r17, [%rd2];
	add.s64 	%rd3, %rd9, %rd12;
	ld.global.u32 	%r18, [%rd3];
	add.s32 	%r19, %r18, %r17;
	add.s64 	%rd4, %rd8, %rd12;
	st.global.u32 	[%rd4], %r19;
	setp.ne.s32 	%p1, %r3, 0;
	@%p1 bra 	$L__BB1_2;
	mov.b32 	%r20, 0;
	st.shared.u32 	[_ZZ24bit_stream_add2_parallelPjS_S_mE11carry_block], %r20;
	st.shared.u32 	[_ZZ24bit_stream_add2_parallelPjS_S_mE15propagate_block], %r20;
$L__BB1_2:
	bar.sync 	0;
	ld.global.u32 	%r21, [%rd4];
	setp.eq.s32 	%p2, %r21, -1;
	mov.b32 	%r22, 1;
	shl.b32 	%r23, %r22, %r3;
	selp.b32 	%r24, %r23, 0, %p2;
	atom.shared.or.b32 	%r25, [_ZZ24bit_stream_add2_parallelPjS_S_mE15propagate_block], %r24;
	ld.global.u32 	%r26, [%rd2];
	ld.global.u32 	%r27, [%rd3];
	shr.u32 	%r28, %r26, 31;
	shr.u32 	%r29, %r27, 31;
	and.b32  	%r30, %r29, %r28;
	xor.b32  	%r31, %r29, %r28;
	setp.lt.s32 	%p3, %r21, 0;
	selp.b32 	%r32, 0, %r31, %p3;
	or.b32  	%r5, %r32, %r30;
	bar.sync 	0;
	st.local.u32 	[%rd1], %r5;
	mov.u64 	%rd13, $str;
	cvta.global.u64 	%rd14, %rd13;
	{ // callseq 0, 0
	.param .b64 param0;
	st.param.b64 	[param0], %rd14;
	.param .b64 param1;
	st.param.b64 	[param1], %rd11;
	.param .b32 retval0;
	call.uni (retval0), 
	vprintf, 
	(
	param0, 
	param1
	);
	ld.param.b32 	%r33, [retval0];
	} // callseq 0
	or.b32  	%r35, %r4, %r1;
	setp.ne.s32 	%p4, %r35, 0;
	@%p4 bra 	$L__BB1_6;
	ld.global.u32 	%r36, [carry_global_flag];
	and.b32  	%r37, %r36, 1;
	setp.eq.b32 	%p5, %r37, 1;
	@%p5 bra 	$L__BB1_5;
	mov.u64 	%rd16, $str$1;
	cvta.global.u64 	%rd17, %rd16;
	mov.u64 	%rd18, $str$2;
	cvta.global.u64 	%rd19, %rd18;
	mov.u64 	%rd20, __unnamed_1;
	cvta.global.u64 	%rd21, %rd20;
	{ // callseq 1, 0
	.param .b64 param0;
	st.param.b64 	[param0], %rd17;
	.param .b64 param1;
	st.param.b64 	[param1], %rd19;
	.param .b32 param2;
	st.param.b32 	[param2], 100;
	.param .b64 param3;
	st.param.b64 	[param3], %rd21;
	.param .b64 param4;
	st.param.b64 	[param4], 1;
	call.uni 
	__assertfail, 
	(
	param0, 
	param1, 
	param2, 
	param3, 
	param4
	);
	} // callseq 1
$L__BB1_5:
	ld.global.u32 	%r38, [carry_global];
	atom.shared.or.b32 	%r39, [_ZZ24bit_stream_add2_parallelPjS_S_mE11carry_block], %r38;
	atom.global.and.b32 	%r40, [carry_global], -2;
	atom.global.and.b32 	%r41, [carry_global_flag], -2;
	ld.shared.u32 	%r42, [_ZZ24bit_stream_add2_parallelPjS_S_mE11carry_block];
	st.local.u32 	[%rd1], %r42;
	mov.u64 	%rd22, $str$3;
	cvta.global.u64 	%rd23, %rd22;
	{ // callseq 2, 0
	.param .b64 param0;
	st.param.b64 	[param0], %rd23;
	.param .b64 param1;
	st.param.b64 	[param1], %rd11;
	.param .b32 retval0;
	call.uni (retval0), 
	vprintf, 
	(
	param0, 
	param1
	);
	ld.param.b32 	%r43, [retval0];
	} // callseq 2
$L__BB1_6:
	add.s32 	%r6, %r2, -1;
	setp.ge.u32 	%p6, %r3, %r6;
	@%p6 bra 	$L__BB1_8;
	add.s32 	%r45, %r3, 1;
	shl.b32 	%r46, %r5, %r45;
	atom.shared.or.b32 	%r47, [_ZZ24bit_stream_add2_parallelPjS_S_mE11carry_block], %r46;
	ld.shared.u32 	%r48, [_ZZ24bit_stream_add2_parallelPjS_S_mE11carry_block];
	st.local.v2.u32 	[%rd1], {%r1, %r3};
	st.local.u32 	[%rd1+8], %r48;
	mov.u64 	%rd25, $str$4;
	cvta.global.u64 	%rd26, %rd25;
	{ // callseq 3, 0
	.param .b64 param0;
	st.param.b64 	[param0], %rd26;
	.param .b64 param1;
	st.param.b64 	[param1], %rd11;
	.param .b32 retval0;
	call.uni (retval0), 
	vprintf, 
	(
	param0, 
	param1
	);
	ld.param.b32 	%r49, [retval0];
	} // callseq 3
$L__BB1_8:
	setp.ne.s32 	%p7, %r3, %r6;
	@%p7 bra 	$L__BB1_12;
	add.s32 	%r51, %r1, 1;
	mov.u32 	%r52, %nctaid.x;
	rem.u32 	%r7, %r51, %r52;
	mov.b32 	%r53, 1;
	shl.b32 	%r8, %r53, %r7;
$L__BB1_10:
	ld.volatile.global.u32 	%r54, [carry_global_flag];
	and.b32  	%r55, %r8, %r54;
	setp.ne.s32 	%p8, %r55, 0;
	@%p8 bra 	$L__BB1_10;
	shl.b32 	%r56, %r5, %r7;
	atom.global.or.b32 	%r57, [carry_global], %r56;
	atom.global.or.b32 	%r58, [carry_global_flag], %r8;
$L__BB1_12:
	setp.ne.s32 	%p9, %r3, 0;
	setp.eq.s32 	%p10, %r1, 0;
	or.pred  	%p11, %p10, %p9;
	@%p11 bra 	$L__BB1_16;
	mov.b32 	%r59, 1;
	shl.b32 	%r9, %r59, %r1;
$L__BB1_14:
	ld.volatile.global.u32 	%r60, [carry_global_flag];
	and.b32  	%r61, %r60, %r9;
	setp.eq.s32 	%p12, %r61, 0;
	@%p12 bra 	$L__BB1_14;
	ld.global.u32 	%r62, [carry_global];
	shr.u32 	%r63, %r62, %r1;
	and.b32  	%r64, %r63, 1;
	atom.shared.or.b32 	%r65, [_ZZ24bit_stream_add2_parallelPjS_S_mE11carry_block], %r64;
	not.b32 	%r66, %r9;
	atom.global.and.b32 	%r67, [carry_global], %r66;
	atom.global.and.b32 	%r68, [carry_global_flag], %r66;
	ld.shared.u32 	%r69, [_ZZ24bit_stream_add2_parallelPjS_S_mE11carry_block];
	st.local.u32 	[%rd1], %r69;
	mov.u64 	%rd28, $str$5;
	cvta.global.u64 	%rd29, %rd28;
	{ // callseq 4, 0
	.param .b64 param0;
	st.param.b64 	[param0], %rd29;
	.param .b64 param1;
	st.param.b64 	[param1], %rd11;
	.param .b32 retval0;
	call.uni (retval0), 
	vprintf, 
	(
	param0, 
	param1
	);
	ld.param.b32 	%r70, [retval0];
	} // callseq 4
$L__BB1_16:
	bar.sync 	0;
	or.b32  	%r72, %r1, %r3;
	setp.ne.s32 	%p13, %r72, 0;
	@%p13 bra 	$L__BB1_19;
$L__BB1_17:
	ld.volatile.global.u32 	%r73, [carry_global_flag];
	and.b32  	%r74, %r73, 1;
	setp.eq.b32 	%p14, %r74, 1;
	not.pred 	%p15, %p14;
	@%p15 bra 	$L__BB1_17;
	atom.global.and.b32 	%r75, [carry_global_flag], -2;
$L__BB1_19:
	setp.ne.s32 	%p16, %r3, 0;
	@%p16 bra 	$L__BB1_26;
	ld.shared.u32 	%r76, [_ZZ24bit_stream_add2_parallelPjS_S_mE11carry_block];
	st.local.u32 	[%rd1], %r76;
	mov.u64 	%rd31, $str$6;
	cvta.global.u64 	%rd32, %rd31;
	{ // callseq 5, 0
	.param .b64 param0;
	st.param.b64 	[param0], %rd32;
	.param .b64 param1;
	st.param.b64 	[param1], %rd11;
	.param .b32 retval0;
	call.uni (retval0), 
	vprintf, 
	(
	param0, 
	param1
	);
	ld.param.b32 	%r77, [retval0];
	} // callseq 5
	ld.shared.u32 	%r79, [_ZZ24bit_stream_add2_parallelPjS_S_mE11carry_block];
	ld.shared.u32 	%r80, [_ZZ24bit_stream_add2_parallelPjS_S_mE15propagate_block];
	and.b32  	%r81, %r80, %r79;
	add.s32 	%r10, %r81, %r80;
	mov.u32 	%r11, %nctaid.x;
	setp.gt.u32 	%p17, %r11, 31;
	mov.b32 	%r82, -1;
	shl.b32 	%r12, %r82, %r11;
	not.b32 	%r13, %r12;
	selp.b32 	%r83, -1, %r13, %p17;
	setp.eq.s32 	%p18, %r10, %r83;
	mov.b32 	%r84, 1;
	shl.b32 	%r85, %r84, %r1;
	selp.b32 	%r86, %r85, 0, %p18;
	atom.global.or.b32 	%r87, [propagate_global], %r86;
	shr.u32 	%r88, %r79, %r6;
	shr.u32 	%r89, %r80, %r6;
	and.b32  	%r90, %r88, %r89;
	xor.b32  	%r91, %r89, %r88;
	not.b32 	%r92, %r10;
	shr.u32 	%r93, %r92, %r6;
	and.b32  	%r94, %r93, %r91;
	or.b32  	%r95, %r90, %r94;
	and.b32  	%r14, %r95, 1;
	add.s32 	%r96, %r1, 1;
	rem.u32 	%r15, %r96, %r11;
	shl.b32 	%r16, %r84, %r15;
$L__BB1_21:
	ld.volatile.global.u32 	%r97, [carry_global_flag];
	and.b32  	%r98, %r16, %r97;
	setp.ne.s32 	%p19, %r98, 0;
	@%p19 bra 	$L__BB1_21;
	shl.b32 	%r99, %r14, %r15;
	atom.global.or.b32 	%r100, [carry_global], %r99;
	atom.global.or.b32 	%r101, [carry_global_flag], %r16;
	ld.global.u32 	%r102, [carry_global_flag];
	st.local.u32 	[%rd1], %r102;
	mov.u64 	%rd34, $str$7;
	cvta.global.u64 	%rd35, %rd34;
	{ // callseq 6, 0
	.param .b64 param0;
	st.param.b64 	[param0], %rd35;
	.param .b64 param1;
	st.param.b64 	[param1], %rd11;
	.param .b32 retval0;
	call.uni (retval0), 
	vprintf, 
	(
	param0, 
	param1
	);
	ld.param.b32 	%r103, [retval0];
	} // callseq 6
	ld.volatile.global.u32 	%r105, [carry_global_flag];
	or.b32  	%r106, %r105, %r12;
	setp.eq.s32 	%p20, %r106, -1;
	@%p20 bra 	$L__BB1_25;
	mov.u64 	%rd37, $str$8;
	mov.u64 	%rd39, $str$9;
	mov.u64 	%rd42, $str$10;
	mov.u64 	%rd44, $str$11;
$L__BB1_24:
	cvta.global.u64 	%rd38, %rd37;
	{ // callseq 7, 0
	.param .b64 param0;
	st.param.b64 	[param0], %rd38;
	.param .b64 param1;
	st.param.b64 	[param1], 0;
	.param .b32 retval0;
	call.uni (retval0), 
	vprintf, 
	(
	param0, 
	param1
	);
	ld.param.b32 	%r107, [retval0];
	} // callseq 7
	ld.global.u32 	%r109, [carry_global_flag];
	st.local.u32 	[%rd1], %r109;
	cvta.global.u64 	%rd40, %rd39;
	{ // callseq 8, 0
	.param .b64 param0;
	st.param.b64 	[param0], %rd40;
	.param .b64 param1;
	st.param.b64 	[param1], %rd11;
	.param .b32 retval0;
	call.uni (retval0), 
	vprintf, 
	(
	param0, 
	param1
	);
	ld.param.b32 	%r110, [retval0];
	} // callseq 8
	st.local.u32 	[%rd1], %r11;
	cvta.global.u64 	%rd43, %rd42;
	{ // callseq 9, 0
	.param .b64 param0;
	st.param.b64 	[param0], %rd43;
	.param .b64 param1;
	st.param.b64 	[param1], %rd11;
	.param .b32 retval0;
	call.uni (retval0), 
	vprintf, 
	(
	param0, 
	param1
	);
	ld.param.b32 	%r112, [retval0];
	} // callseq 9
	st.local.u32 	[%rd1], %r13;
	cvta.global.u64 	%rd45, %rd44;
	{ // callseq 10, 0
	.param .b64 param0;
	st.param.b64 	[param0], %rd45;
	.param .b64 param1;
	st.param.b64 	[param1], %rd11;
	.param .b32 retval0;
	call.uni (retval0), 
	vprintf, 
	(
	param0, 
	param1
	);
	ld.param.b32 	%r114, [retval0];
	} // callseq 10
	ld.volatile.global.u32 	%r116, [carry_global_flag];
	or.b32  	%r117, %r116, %r12;
	setp.ne.s32 	%p21, %r117, -1;
	@%p21 bra 	$L__BB1_24;
$L__BB1_25:
	ld.global.u32 	%r118, [carry_global];
	and.b32  	%r119, %r118, -2;
	ld.global.u32 	%r120, [propagate_global];
	and.b32  	%r121, %r119, %r120;
	add.s32 	%r122, %r121, %r120;
	add.s32 	%r123, %r11, -1;
	shr.u32 	%r124, %r118, %r123;
	shr.u32 	%r125, %r120, %r123;
	and.b32  	%r126, %r124, %r125;
	xor.b32  	%r127, %r125, %r124;
	not.b32 	%r128, %r122;
	shr.u32 	%r129, %r128, %r123;
	and.b32  	%r130, %r127, %r129;
	or.b32  	%r131, %r130, %r126;
	and.b32  	%r132, %r131, 1;
	xor.b32  	%r133, %r122, %r120;
	or.b32  	%r134, %r133, %r119;
	atom.global.or.b32 	%r135, [carry_global], %r132;
	setp.eq.s32 	%p22, %r1, 0;
	shr.u32 	%r136, %r134, %r1;
	and.b32  	%r137, %r136, 1;
	selp.b32 	%r138, 0, %r137, %p22;
	add.s32 	%r139, %r138, %r10;
	ld.shared.u32 	%r140, [_ZZ24bit_stream_add2_parallelPjS_S_mE15propagate_block];
	xor.b32  	%r141, %r139, %r140;
	ld.shared.u32 	%r142, [_ZZ24bit_stream_add2_parallelPjS_S_mE11carry_block];
	or.b32  	%r143, %r141, %r142;
	st.shared.u32 	[_ZZ24bit_stream_add2_parallelPjS_S_mE11carry_block], %r143;
	st.local.u32 	[%rd1], %r143;
	mov.u64 	%rd46, $str$12;
	cvta.global.u64 	%rd47, %rd46;
	{ // callseq 11, 0
	.param .b64 param0;
	st.param.b64 	[param0], %rd47;
	.param .b64 param1;
	st.param.b64 	[param1], %rd11;
	.param .b32 retval0;
	call.uni (retval0), 
	vprintf, 
	(
	param0, 
	param1
	);
	ld.param.b32 	%r144, [retval0];
	} // callseq 11
$L__BB1_26:
	bar.sync 	0;
	ld.shared.u32 	%r146, [_ZZ24bit_stream_add2_parallelPjS_S_mE11carry_block];
	shr.u32 	%r147, %r146, %r3;
	and.b32  	%r148, %r147, 1;
	ld.global.u32 	%r149, [%rd4];
	add.s32 	%r150, %r148, %r149;
	st.global.u32 	[%rd4], %r150;
	ret;

}


// ===== COMPILED SASS (sm_100) =====

	.target	sm_100

	.elftype	@"ET_EXEC"


//--------------------- .note.nv.tkinfo           --------------------------
	.section	.note.nv.tkinfo,"",@"SHT_NOTE"
	.sectionflags	@"SHF_NOTE_NV_TKINFO"
	.tkinfo
        /*0018*/ 	.word	0x00000002
        /*0030*/ 	.string	""
        /*0030*/ 	.string	"ptxas"
        /*0030*/ 	.string	"Cuda compilation tools, release 13.0, V13.0.88"
        /*0030*/ 	.string	"Build cuda_13.0.r13.0/compiler.36424714_0"
        /*0030*/ 	.string	"-arch sm_100 -m 64 "



//--------------------- .note.nv.cuinfo           --------------------------
	.section	.note.nv.cuinfo,"",@"SHT_NOTE"
	.sectionflags	@"SHF_NOTE_NV_CUINFO"
        /*0018*/ 	.short	0x0002
        /*001a*/ 	.short	0x0064
        /*001c*/ 	.short	0x0082
	.zero		2


//--------------------- .nv.info                  --------------------------
	.section	.nv.info,"",@"SHT_CUDA_INFO"
	.align	4


	//----- nvinfo : EIATTR_REGCOUNT
	.align		4
        /*0000*/ 	.byte	0x04, 0x2f
        /*0002*/ 	.short	(.L_18 - .L_17)
	.align		4
.L_17:
        /*0004*/ 	.word	index@(_Z24bit_stream_add1_parallelPjS_S_m)
        /*0008*/ 	.word	0x00000004


	//----- nvinfo : EIATTR_FRAME_SIZE
	.align		4
.L_18:
        /*000c*/ 	.byte	0x04, 0x11
        /*000e*/ 	.short	(.L_20 - .L_19)
	.align		4
.L_19:
        /*0010*/ 	.word	index@(_Z24bit_stream_add1_parallelPjS_S_m)
        /*0014*/ 	.word	0x00000000


	//----- nvinfo : EIATTR_REGCOUNT
	.align		4
.L_20:
        /*0018*/ 	.byte	0x04, 0x2f
        /*001a*/ 	.short	(.L_22 - .L_21)
	.align		4
.L_21:
        /*001c*/ 	.word	index@(_Z24bit_stream_add2_parallelPjS_S_m)
        /*0020*/ 	.word	0x0000001f


	//----- nvinfo : EIATTR_FRAME_SIZE
	.align		4
.L_22:
        /*0024*/ 	.byte	0x04, 0x11
        /*0026*/ 	.short	(.L_24 - .L_23)
	.align		4
.L_23:
        /*0028*/ 	.word	index@(_Z24bit_stream_add2_parallelPjS_S_m)
        /*002c*/ 	.word	0x00000010


	//----- nvinfo : EIATTR_MIN_STACK_SIZE
	.align		4
.L_24:
        /*0030*/ 	.byte	0x04, 0x12
        /*0032*/ 	.short	(.L_26 - .L_25)
	.align		4
.L_25:
        /*0034*/ 	.word	index@(_Z24bit_stream_add2_parallelPjS_S_m)
        /*0038*/ 	.word	0x00000010


	//----- nvinfo : EIATTR_MIN_STACK_SIZE
	.align		4
.L_26:
        /*003c*/ 	.byte	0x04, 0x12
        /*003e*/ 	.short	(.L_28 - .L_27)
	.align		4
.L_27:
        /*0040*/ 	.word	index@(_Z24bit_stream_add1_parallelPjS_S_m)
        /*0044*/ 	.word	0x00000000
.L_28:


//--------------------- .nv.compat                --------------------------
	.section	.nv.compat,"",@"SHT_CUDA_COMPAT_INFO"
	.align	4
        /*0000*/ 	.byte	0x02, 0x09, 0x00, 0x00, 0x02, 0x02, 0x01, 0x00, 0x02, 0x05, 0x05, 0x00, 0x03, 0x07, 0x01, 0x01
        /*0010*/ 	.byte	0x02, 0x03, 0x00, 0x00, 0x02, 0x06, 0x01, 0x00, 0x04, 0x0b, 0x08, 0x00, 0x09, 0x00, 0x00, 0x00
        /*0020*/ 	.byte	0x00, 0x00, 0x00, 0x00


//--------------------- .nv.info._Z24bit_stream_add2_parallelPjS_S_m --------------------------
	.section	.nv.info._Z24bit_stream_add2_parallelPjS_S_m,"",@"SHT_CUDA_INFO"
	.sectionflags	@""
	.align	4


	//----- nvinfo : EIATTR_CUDA_API_VERSION
	.align		4
        /*0000*/ 	.byte	0x04, 0x37
        /*0002*/ 	.short	(.L_30 - .L_29)
.L_29:
        /*0004*/ 	.word	0x00000082


	//----- nvinfo : EIATTR_KPARAM_INFO
	.align		4
.L_30:
        /*0008*/ 	.byte	0x04, 0x17
        /*000a*/ 	.short	(.L_32 - .L_31)
.L_31:
        /*000c*/ 	.word	0x00000000
        /*0010*/ 	.short	0x0003
        /*0012*/ 	.short	0x0018
        /*0014*/ 	.byte	0x00, 0xf0, 0x21, 0x00


	//----- nvinfo : EIATTR_KPARAM_INFO
	.align		4
.L_32:
        /*0018*/ 	.byte	0x04, 0x17
        /*001a*/ 	.short	(.L_34 - .L_33)
.L_33:
        /*001c*/ 	.word	0x00000000
        /*0020*/ 	.short	0x0002
        /*0022*/ 	.short	0x0010
        /*0024*/ 	.byte	0x00, 0xf5, 0x21, 0x00


	//----- nvinfo : EIATTR_KPARAM_INFO
	.align		4
.L_34:
        /*0028*/ 	.byte	0x04, 0x17
        /*002a*/ 	.short	(.L_36 - .L_35)
.L_35:
        /*002c*/ 	.word	0x00000000
        /*0030*/ 	.short	0x0001
        /*0032*/ 	.short	0x0008
        /*0034*/ 	.byte	0x00, 0xf5, 0x21, 0x00


	//----- nvinfo : EIATTR_KPARAM_INFO
	.align		4
.L_36:
        /*0038*/ 	.byte	0x04, 0x17
        /*003a*/ 	.short	(.L_38 - .L_37)
.L_37:
        /*003c*/ 	.word	0x00000000
        /*0040*/ 	.short	0x0000
        /*0042*/ 	.short	0x0000
        /*0044*/ 	.byte	0x00, 0xf5, 0x21, 0x00


	//----- nvinfo : EIATTR_SPARSE_MMA_MASK
	.align		4
.L_38:
        /*0048*/ 	.byte	0x03, 0x50
        /*004a*/ 	.short	0x0000


	//----- nvinfo : EIATTR_MAXREG_COUNT
	.align		4
        /*004c*/ 	.byte	0x03, 0x1b
        /*004e*/ 	.short	0x00ff


	//----- nvinfo : EIATTR_NUM_BARRIERS
	.align		4
        /*0050*/ 	.byte	0x02, 0x4c
        /*0052*/ 	.byte	0x01
	.zero		1


	//----- nvinfo : EIATTR_EXTERNS
	.align		4
        /*0054*/ 	.byte	0x04, 0x0f
        /*0056*/ 	.short	(.L_40 - .L_39)


	//   ....[0]....
	.align		4
.L_39:
        /*0058*/ 	.word	index@(vprintf)


	//   ....[1]....
	.align		4
        /*005c*/ 	.word	index@(__assertfail)


	//----- nvinfo : EIATTR_MERCURY_ISA_VERSION
	.align		4
.L_40:
        /*0060*/ 	.byte	0x03, 0x5f
        /*0062*/ 	.short	0x0101


	//----- nvinfo : EIATTR_INT_WARP_WIDE_INSTR_OFFSETS
	.align		4
        /*0064*/ 	.byte	0x04, 0x31
        /*0066*/ 	.short	(.L_42 - .L_41)


	//   ....[0]....
.L_41:
        /*0068*/ 	.word	0x000001c0


	//   ....[1]....
        /*006c*/ 	.word	0x00000290


	//   ....[2]....
        /*0070*/ 	.word	0x00000710


	//   ....[3]....
        /*0074*/ 	.word	0x00000770


	//   ....[4]....
        /*0078*/ 	.word	0x00000b60


	//   ....[5]....
        /*007c*/ 	.word	0x00000b80


	//   ....[6]....
        /*0080*/ 	.word	0x00000c70


	//----- nvinfo : EIATTR_VRC_CTA_INIT_COUNT
	.align		4
.L_42:
        /*0084*/ 	.byte	0x02, 0x4a
	.zero		1
	.zero		1


	//----- nvinfo : EIATTR_SYSCALL_OFFSETS
	.align		4
        /*0088*/ 	.byte	0x04, 0x46
        /*008a*/ 	.short	(.L_44 - .L_43)


	//   ....[0]....
.L_43:
        /*008c*/ 	.word	0x000003b0


	//   ....[1]....
        /*0090*/ 	.word	0x00000530


	//   ....[2]....
        /*0094*/ 	.word	0x00000680


	//   ....[3]....
        /*0098*/ 	.word	0x00000850


	//   ....[4]....
        /*009c*/ 	.word	0x00000d00


	//   ....[5]....
        /*00a0*/ 	.word	0x00000ee0


	//   ....[6]....
        /*00a4*/ 	.word	0x000012e0


	//   ....[7]....
        /*00a8*/ 	.word	0x000013c0


	//   ....[8]....
        /*00ac*/ 	.word	0x00001470


	//   ....[9]....
        /*00b0*/ 	.word	0x00001500


	//   ....[10]....
        /*00b4*/ 	.word	0x00001590


	//   ....[11]....
        /*00b8*/ 	.word	0x00001830


	//----- nvinfo : EIATTR_EXIT_INSTR_OFFSETS
	.align		4
.L_44:
        /*00bc*/ 	.byte	0x04, 0x1c
        /*00be*/ 	.short	(.L_46 - .L_45)


	//   ....[0]....
.L_45:
        /*00c0*/ 	.word	0x000018f0


	//----- nvinfo : EIATTR_CRS_STACK_SIZE
	.align		4
.L_46:
        /*00c4*/ 	.byte	0x04, 0x1e
        /*00c6*/ 	.short	(.L_48 - .L_47)
.L_47:
        /*00c8*/ 	.word	0x00000000


	//----- nvinfo : EIATTR_CBANK_PARAM_SIZE
	.align		4
.L_48:
        /*00cc*/ 	.byte	0x03, 0x19
        /*00ce*/ 	.short	0x0020


	//----- nvinfo : EIATTR_PARAM_CBANK
	.align		4
        /*00d0*/ 	.byte	0x04, 0x0a
        /*00d2*/ 	.short	(.L_50 - .L_49)
	.align		4
.L_49:
        /*00d4*/ 	.word	index@(.nv.constant0._Z24bit_stream_add2_parallelPjS_S_m)
        /*00d8*/ 	.short	0x0380
        /*00da*/ 	.short	0x0020


	//----- nvinfo : EIATTR_SW_WAR
	.align		4
.L_50:
        /*00dc*/ 	.byte	0x04, 0x36
        /*00de*/ 	.short	(.L_52 - .L_51)
.L_51:
        /*00e0*/ 	.word	0x00000008
.L_52:


//--------------------- .nv.info._Z24bit_stream_add1_parallelPjS_S_m --------------------------
	.section	.nv.info._Z24bit_stream_add1_parallelPjS_S_m,"",@"SHT_CUDA_INFO"
	.sectionflags	@""
	.align	4


	//----- nvinfo : EIATTR_CUDA_API_VERSION
	.align		4
        /*0000*/ 	.byte	0x04, 0x37
        /*0002*/ 	.short	(.L_54 - .L_53)
.L_53:
        /*0004*/ 	.word	0x00000082


	//----- nvinfo : EIATTR_KPARAM_INFO
	.align		4
.L_54:
        /*0008*/ 	.byte	0x04, 0x17
        /*000a*/ 	.short	(.L_56 - .L_55)
.L_55:
        /*000c*/ 	.word	0x00000000
        /*0010*/ 	.short	0x0003
        /*0012*/ 	.short	0x0018
        /*0014*/ 	.byte	0x00, 0xf0, 0x21, 0x00


	//----- nvinfo : EIATTR_KPARAM_INFO
	.align		4
.L_56:
        /*0018*/ 	.byte	0x04, 0x17
        /*001a*/ 	.short	(.L_58 - .L_57)
.L_57:
        /*001c*/ 	.word	0x00000000
        /*0020*/ 	.short	0x0002
        /*0022*/ 	.short	0x0010
        /*0024*/ 	.byte	0x00, 0xf5, 0x21, 0x00


	//----- nvinfo : EIATTR_KPARAM_INFO
	.align		4
.L_58:
        /*0028*/ 	.byte	0x04, 0x17
        /*002a*/ 	.short	(.L_60 - .L_59)
.L_59:
        /*002c*/ 	.word	0x00000000
        /*0030*/ 	.short	0x0001
        /*0032*/ 	.short	0x0008
        /*0034*/ 	.byte	0x00, 0xf5, 0x21, 0x00


	//----- nvinfo : EIATTR_KPARAM_INFO
	.align		4
.L_60:
        /*0038*/ 	.byte	0x04, 0x17
        /*003a*/ 	.short	(.L_62 - .L_61)
.L_61:
        /*003c*/ 	.word	0x00000000
        /*0040*/ 	.short	0x0000
        /*0042*/ 	.short	0x0000
        /*0044*/ 	.byte	0x00, 0xf5, 0x21, 0x00


	//----- nvinfo : EIATTR_SPARSE_MMA_MASK
	.align		4
.L_62:
        /*0048*/ 	.byte	0x03, 0x50
        /*004a*/ 	.short	0x0000


	//----- nvinfo : EIATTR_MAXREG_COUNT
	.align		4
        /*004c*/ 	.byte	0x03, 0x1b
        /*004e*/ 	.short	0x00ff


	//----- nvinfo : EIATTR_MERCURY_ISA_VERSION
	.align		4
        /*0050*/ 	.byte	0x03, 0x5f
        /*0052*/ 	.short	0x0101


	//----- nvinfo : EIATTR_VRC_CTA_INIT_COUNT
	.align		4
        /*0054*/ 	.byte	0x02, 0x4a
	.zero		1
	.zero		1


	//----- nvinfo : EIATTR_EXIT_INSTR_OFFSETS
	.align		4
        /*0058*/ 	.byte	0x04, 0x1c
        /*005a*/ 	.short	(.L_64 - .L_63)


	//   ....[0]....
.L_63:
        /*005c*/ 	.word	0x00000010


	//----- nvinfo : EIATTR_CBANK_PARAM_SIZE
	.align		4
.L_64:
        /*0060*/ 	.byte	0x03, 0x19
        /*0062*/ 	.short	0x0020


	//----- nvinfo : EIATTR_PARAM_CBANK
	.align		4
        /*0064*/ 	.byte	0x04, 0x0a
        /*0066*/ 	.short	(.L_66 - .L_65)
	.align		4
.L_65:
        /*0068*/ 	.word	index@(.nv.constant0._Z24bit_stream_add1_parallelPjS_S_m)
        /*006c*/ 	.short	0x0380
        /*006e*/ 	.short	0x0020


	//----- nvinfo : EIATTR_SW_WAR
	.align		4
.L_66:
        /*0070*/ 	.byte	0x04, 0x36
        /*0072*/ 	.short	(.L_68 - .L_67)
.L_67:
        /*0074*/ 	.word	0x00000008
.L_68:


//--------------------- .nv.callgraph             --------------------------
	.section	.nv.callgraph,"",@"SHT_CUDA_CALLGRAPH"
	.align	4
	.sectionentsize	8
	.align		4
        /*0000*/ 	.word	0x00000000
	.align		4
        /*0004*/ 	.word	0xffffffff
	.align		4
        /*0008*/ 	.word	index@(_Z24bit_stream_add2_parallelPjS_S_m)
	.align		4
        /*000c*/ 	.word	index@(__assertfail)
	.align		4
        /*0010*/ 	.word	index@(_Z24bit_stream_add2_parallelPjS_S_m)
	.align		4
        /*0014*/ 	.word	index@(vprintf)
	.align		4
        /*0018*/ 	.word	0x00000000
	.align		4
        /*001c*/ 	.word	0xfffffffe
	.align		4
        /*0020*/ 	.word	0x00000000
	.align		4
        /*0024*/ 	.word	0xfffffffd
	.align		4
        /*0028*/ 	.word	0x00000000
	.align		4
        /*002c*/ 	.word	0xfffffffc


//--------------------- .nv.constant4             --------------------------
	.section	.nv.constant4,"a",@progbits
	.align	8
	.align		8
.nv.constant4:
        /*0000*/ 	.dword	vprintf
	.align		8
        /*0008*/ 	.dword	__assertfail
	.align		8
        /*0010*/ 	.dword	carry_global
	.align		8
        /*0018*/ 	.dword	propagate_global
	.align		8
        /*0020*/ 	.dword	carry_global_flag
	.align		8
        /*0028*/ 	.dword	__unnamed_1
	.align		8
        /*0030*/ 	.dword	$str
	.align		8
        /*0038*/ 	.dword	$str$1
	.align		8
        /*0040*/ 	.dword	$str$2
	.align		8
        /*0048*/ 	.dword	$str$3
	.align		8
        /*0050*/ 	.dword	$str$4
	.align		8
        /*0058*/ 	.dword	$str$5
	.align		8
        /*0060*/ 	.dword	$str$6
	.align		8
        /*0068*/ 	.dword	$str$7
	.align		8
        /*0070*/ 	.dword	$str$8
	.align		8
        /*0078*/ 	.dword	$str$9
	.align		8
        /*0080*/ 	.dword	$str$10
	.align		8
        /*0088*/ 	.dword	$str$11
	.align		8
        /*0090*/ 	.dword	$str$12


//--------------------- .text._Z24bit_stream_add2_parallelPjS_S_m --------------------------
	.section	.text._Z24bit_stream_add2_parallelPjS_S_m,"ax",@progbits
	.align	128
        .global         _Z24bit_stream_add2_parallelPjS_S_m
        .type           _Z24bit_stream_add2_parallelPjS_S_m,@function
        .size           _Z24bit_stream_add2_parallelPjS_S_m,(.L_x_26 - _Z24bit_stream_add2_parallelPjS_S_m)
        .other          _Z24bit_stream_add2_parallelPjS_S_m,@"STO_CUDA_ENTRY STV_DEFAULT"
_Z24bit_stream_add2_parallelPjS_S_m:
.text._Z24bit_stream_add2_parallelPjS_S_m:
[----:B------:R-:W0:Y:S01]  /*0000*/  LDC R1, c[0x0][0x37c] ;  /* 0x0000df00ff017b82 */ /* 0x000e220000000800 */
[----:B------:R-:W1:Y:S01]  /*0010*/  S2R R19, SR_TID.X ;  /* 0x0000000000137919 */ /* 0x000e620000002100 */
[----:B------:R-:W2:Y:S06]  /*0020*/  LDCU UR5, c[0x0][0x2fc] ;  /* 0x00005f80ff0577ac */ /* 0x000eac0008000800 */
[----:B------:R-:W1:Y:S01]  /*0030*/  LDC R23, c[0x0][0x360] ;  /* 0x0000d800ff177b82 */ /* 0x000e620000000800 */
[----:B0-----:R-:W-:Y:S01]  /*0040*/  VIADD R1, R1, 0xfffffff0 ;  /* 0xfffffff001017836 */ /* 0x001fe20000000000 */
[----:B------:R-:W1:Y:S01]  /*0050*/  S2R R18, SR_CTAID.X ;  /* 0x0000000000127919 */ /* 0x000e620000002500 */
[----:B------:R-:W0:Y:S05]  /*0060*/  LDCU.64 UR36, c[0x0][0x358] ;  /* 0x00006b00ff2477ac */ /* 0x000e2a0008000a00 */
[----:B------:R-:W3:Y:S08]  /*0070*/  LDC.64 R2, c[0x0][0x380] ;  /* 0x0000e000ff027b82 */ /* 0x000ef00000000a00 */
[----:B------:R-:W4:Y:S01]  /*0080*/  LDC.64 R4, c[0x0][0x388] ;  /* 0x0000e200ff047b82 */ /* 0x000f220000000a00 */
[----:B------:R-:W5:Y:S07]  /*0090*/  S2R R0, SR_CgaCtaId ;  /* 0x0000000000007919 */ /* 0x000f6e0000008800 */
[----:B------:R-:W2:Y:S01]  /*00a0*/  LDC.64 R16, c[0x0][0x390] ;  /* 0x0000e400ff107b82 */ /* 0x000ea20000000a00 */
[----:B-1----:R-:W-:-:S04]  /*00b0*/  IMAD R25, R18, R23, R19 ;  /* 0x0000001712197224 */ /* 0x002fc800078e0213 */
[----:B---3--:R-:W-:-:S04]  /*00c0*/  IMAD.WIDE.U32 R2, R25, 0x4, R2 ;  /* 0x0000000419027825 */ /* 0x008fc800078e0002 */
[----:B----4-:R-:W-:Y:S01]  /*00d0*/  IMAD.WIDE.U32 R4, R25, 0x4, R4 ;  /* 0x0000000419047825 */ /* 0x010fe200078e0004 */
[----:B0-----:R-:W3:Y:S04]  /*00e0*/  LDG.E R6, desc[UR36][R2.64] ;  /* 0x0000002402067981 */ /* 0x001ee8000c1e1900 */
[----:B------:R-:W3:Y:S01]  /*00f0*/  LDG.E R7, desc[UR36][R4.64] ;  /* 0x0000002404077981 */ /* 0x000ee2000c1e1900 */
[----:B------:R-:W-:Y:S01]  /*0100*/  ISETP.NE.AND P0, PT, R19, RZ, PT ;  /* 0x000000ff1300720c */ /* 0x000fe20003f05270 */
[----:B--2---:R-:W-:Y:S01]  /*0110*/  IMAD.WIDE.U32 R16, R25, 0x4, R16 ;  /* 0x0000000419107825 */ /* 0x004fe200078e0010 */
[----:B------:R-:W-:-:S11]  /*0120*/  MOV R9, 0x400 ;  /* 0x0000040000097802 */ /* 0x000fd60000000f00 */
[----:B-----5:R-:W-:-:S05]  /*0130*/  @!P0 LEA R8, R0, R9, 0x18 ;  /* 0x0000000900088211 */ /* 0x020fca00078ec0ff */
[----:B------:R0:W-:Y:S01]  /*0140*/  @!P0 STS.64 [R8], RZ ;  /* 0x000000ff08008388 */ /* 0x0001e20000000a00 */
[----:B---3--:R-:W-:-:S05]  /*0150*/  IMAD.IADD R7, R6, 0x1, R7 ;  /* 0x0000000106077824 */ /* 0x008fca00078e0207 */
[----:B------:R1:W-:Y:S01]  /*0160*/  STG.E desc[UR36][R16.64], R7 ;  /* 0x0000000710007986 */ /* 0x0003e2000c101924 */
[----:B------:R-:W-:Y:S06]  /*0170*/  BAR.SYNC.DEFER_BLOCKING 0x0 ;  /* 0x0000000000007b1d */ /* 0x000fec0000010000 */
[----:B------:R-:W2:Y:S04]  /*0180*/  LDG.E R6, desc[UR36][R16.64] ;  /* 0x0000002410067981 */ /* 0x000ea8000c1e1900 */
[----:B------:R-:W3:Y:S04]  /*0190*/  LDG.E R2, desc[UR36][R2.64] ;  /* 0x0000002402027981 */ /* 0x000ee8000c1e1900 */
[----:B------:R-:W1:Y:S01]  /*01a0*/  LDG.E R4, desc[UR36][R4.64] ;  /* 0x0000002404047981 */ /* 0x000e62000c1e1900 */
[----:B------:R-:W-:Y:S01]  /*01b0*/  IMAD.MOV.U32 R10, RZ, RZ, 0x1 ;  /* 0x00000001ff0a7424 */ /* 0x000fe200078e00ff */
[----:B------:R-:W-:Y:S01]  /*01c0*/  VOTEU.ANY UR4, UPT, PT ;  /* 0x0000000000047886 */ /* 0x000fe200038e0100 */
[----:B------:R-:W-:Y:S01]  /*01d0*/  VIADD R9, R9, 0x4 ;  /* 0x0000000409097836 */ /* 0x000fe20000000000 */
[----:B------:R-:W4:Y:S01]  /*01e0*/  S2R R11, SR_LANEID ;  /* 0x00000000000b7919 */ /* 0x000f220000000000 */
[----:B------:R-:W-:Y:S01]  /*01f0*/  UFLO.U32 UR4, UR4 ;  /* 0x00000004000472bd */ /* 0x000fe200080e0000 */
[----:B------:R-:W-:-:S02]  /*0200*/  SHF.L.U32 R10, R10, R19, RZ ;  /* 0x000000130a0a7219 */ /* 0x000fc400000006ff */
[----:B------:R-:W-:Y:S02]  /*0210*/  LEA R0, R0, R9, 0x18 ;  /* 0x0000000900007211 */ /* 0x000fe400078ec0ff */
[----:B0-----:R-:W-:-:S06]  /*0220*/  MOV R8, 0x0 ;  /* 0x0000000000087802 */ /* 0x001fcc0000000f00 */
[----:B------:R-:W0:Y:S01]  /*0230*/  LDC.64 R8, c[0x4][R8] ;  /* 0x0100000008087b82 */ /* 0x000e220000000a00 */
[----:B----4-:R-:W-:Y:S01]  /*0240*/  ISETP.EQ.U32.AND P1, PT, R11, UR4, PT ;  /* 0x000000040b007c0c */ /* 0x010fe2000bf22070 */
[----:B------:R-:W4:Y:S01]  /*0250*/  LDCU UR4, c[0x0][0x2f8] ;  /* 0x00005f00ff0477ac */ /* 0x000f220008000800 */
[----:B--2---:R-:W-:-:S04]  /*0260*/  ISETP.NE.AND P0, PT, R6, -0x1, PT ;  /* 0xffffffff0600780c */ /* 0x004fc80003f05270 */
[----:B------:R-:W-:Y:S02]  /*0270*/  SEL R10, R10, RZ, !P0 ;  /* 0x000000ff0a0a7207 */ /* 0x000fe40004000000 */
[----:B---3--:R-:W-:Y:S02]  /*0280*/  SHF.R.U32.HI R24, RZ, 0x1f, R2 ;  /* 0x0000001fff187819 */ /* 0x008fe40000011602 */
[----:B------:R-:W2:Y:S01]  /*0290*/  REDUX.OR UR6, R10 ;  /* 0x000000000a0673c4 */ /* 0x000ea20000004000 */
[----:B-1----:R-:W-:Y:S02]  /*02a0*/  SHF.R.U32.HI R7, RZ, 0x1f, R4 ;  /* 0x0000001fff077819 */ /* 0x002fe40000011604 */
[----:B------:R-:W-:Y:S02]  /*02b0*/  ISETP.GE.AND P0, PT, R6, RZ, PT ;  /* 0x000000ff0600720c */ /* 0x000fe40003f06270 */
[----:B------:R-:W-:-:S04]  /*02c0*/  LOP3.LUT R2, R7, R24, RZ, 0x3c, !PT ;  /* 0x0000001807027212 */ /* 0x000fc800078e3cff */
[----:B------:R-:W-:Y:S02]  /*02d0*/  SEL R2, R2, RZ, P0 ;  /* 0x000000ff02027207 */ /* 0x000fe40000000000 */
[----:B----4-:R-:W-:Y:S02]  /*02e0*/  IADD3 R22, P0, PT, R1, UR4, RZ ;  /* 0x0000000401167c10 */ /* 0x010fe4000ff1e0ff */
[----:B------:R-:W-:-:S03]  /*02f0*/  LOP3.LUT R24, R2, R7, R24, 0xf8, !PT ;  /* 0x0000000702187212 */ /* 0x000fc600078ef818 */
[----:B------:R-:W-:Y:S02]  /*0300*/  IMAD.X R2, RZ, RZ, UR5, P0 ;  /* 0x00000005ff027e24 */ /* 0x000fe400080e06ff */
[----:B------:R1:W-:Y:S01]  /*0310*/  STL [R1], R24 ;  /* 0x0000001801007387 */ /* 0x0003e20000100800 */
[----:B------:R-:W-:Y:S02]  /*0320*/  IMAD.MOV.U32 R6, RZ, RZ, R22 ;  /* 0x000000ffff067224 */ /* 0x000fe400078e0016 */
[----:B------:R-:W-:Y:S02]  /*0330*/  IMAD.MOV.U32 R7, RZ, RZ, R2 ;  /* 0x000000ffff077224 */ /* 0x000fe400078e0002 */
[----:B--2---:R-:W-:Y:S01]  /*0340*/  IMAD.U32 R3, RZ, RZ, UR6 ;  /* 0x00000006ff037e24 */ /* 0x004fe2000f8e00ff */
[----:B------:R-:W2:Y:S04]  /*0350*/  LDCU.64 UR6, c[0x4][0x30] ;  /* 0x01000600ff0677ac */ /* 0x000ea80008000a00 */
[----:B------:R1:W-:Y:S01]  /*0360*/  @P1 ATOMS.OR RZ, [R0], R3 ;  /* 0x0000000300ff138c */ /* 0x0003e20003000000 */
[----:B--2---:R-:W-:-:S02]  /*0370*/  IMAD.U32 R4, RZ, RZ, UR6 ;  /* 0x00000006ff047e24 */ /* 0x004fc4000f8e00ff */
[----:B------:R-:W-:Y:S01]  /*0380*/  IMAD.U32 R5, RZ, RZ, UR7 ;  /* 0x00000007ff057e24 */ /* 0x000fe2000f8e00ff */
[----:B01----:R-:W-:Y:S06]  /*0390*/  BAR.SYNC.DEFER_BLOCKING 0x0 ;  /* 0x0000000000007b1d */ /* 0x003fec0000010000 */
[----:B------:R-:W-:-:S07]  /*03a0*/  LEPC R20, `(.L_x_0) ;  /* 0x000000001014794e */ /* 0x000fce0000000000 */
[----:B------:R-:W-:Y:S05]  /*03b0*/  CALL.ABS.NOINC R8 ;  /* 0x0000000008007343 */ /* 0x000fea0003c00000 */
.L_x_0:
[----:B------:R-:W-:Y:S01]  /*03c0*/  LOP3.LUT P0, RZ, R25, R18, RZ, 0xfc, !PT ;  /* 0x0000001219ff7212 */ /* 0x000fe2000780fcff */
[----:B------:R-:W-:-:S12]  /*03d0*/  BSSY.RECONVERGENT B6, `(.L_x_1) ;  /* 0x000002c000067945 */ /* 0x000fd80003800200 */
[----:B------:R-:W-:Y:S05]  /*03e0*/  @P0 BRA `(.L_x_2) ;  /* 0x0000000000a80947 */ /* 0x000fea0003800000 */
[----:B------:R-:W0:Y:S02]  /*03f0*/  LDC.64 R4, c[0x4][0x20] ;  /* 0x01000800ff047b82 */ /* 0x000e240000000a00 */
[----:B0-----:R-:W2:Y:S02]  /*0400*/  LDG.E R4, desc[UR36][R4.64] ;  /* 0x0000002404047981 */ /* 0x001ea4000c1e1900 */
[----:B--2---:R-:W-:-:S04]  /*0410*/  LOP3.LUT R0, R4, 0x1, RZ, 0xc0, !PT ;  /* 0x0000000104007812 */ /* 0x004fc800078ec0ff */
[----:B------:R-:W-:-:S13]  /*0420*/  ISETP.NE.U32.AND P0, PT, R0, 0x1, PT ;  /* 0x000000010000780c */ /* 0x000fda0003f05070 */
[----:B------:R-:W-:Y:S05]  /*0430*/  @!P0 BRA `(.L_x_3) ;  /* 0x0000000000408947 */ /* 0x000fea0003800000 */
[----:B------:R-:W-:Y:S01]  /*0440*/  MOV R14, 0x8 ;  /* 0x00000008000e7802 */ /* 0x000fe20000000f00 */
[----:B------:R-:W0:Y:S01]  /*0450*/  LDCU.64 UR4, c[0x4][0x38] ;  /* 0x01000700ff0477ac */ /* 0x000e220008000a00 */
[----:B------:R-:W-:Y:S02]  /*0460*/  IMAD.MOV.U32 R8, RZ, RZ, 0x64 ;  /* 0x00000064ff087424 */ /* 0x000fe400078e00ff */
[----:B------:R-:W-:Y:S01]  /*0470*/  IMAD.MOV.U32 R12, RZ, RZ, 0x1 ;  /* 0x00000001ff0c7424 */ /* 0x000fe200078e00ff */
[----:B------:R-:W1:Y:S01]  /*0480*/  LDCU.64 UR6, c[0x4][0x40] ;  /* 0x01000800ff0677ac */ /* 0x000e620008000a00 */
[----:B------:R-:W2:Y:S01]  /*0490*/  LDC.64 R14, c[0x4][R14] ;  /* 0x010000000e0e7b82 */ /* 0x000ea20000000a00 */
[----:B------:R-:W-:Y:S01]  /*04a0*/  IMAD.MOV.U32 R13, RZ, RZ, RZ ;  /* 0x000000ffff0d7224 */ /* 0x000fe200078e00ff */
[----:B------:R-:W3:Y:S01]  /*04b0*/  LDCU.64 UR8, c[0x4][0x28] ;  /* 0x01000500ff0877ac */ /* 0x000ee20008000a00 */
[----:B0-----:R-:W-:Y:S02]  /*04c0*/  IMAD.U32 R4, RZ, RZ, UR4 ;  /* 0x00000004ff047e24 */ /* 0x001fe4000f8e00ff */
[----:B------:R-:W-:-:S02]  /*04d0*/  IMAD.U32 R5, RZ, RZ, UR5 ;  /* 0x00000005ff057e24 */ /* 0x000fc4000f8e00ff */
[----:B-1----:R-:W-:Y:S02]  /*04e0*/  IMAD.U32 R6, RZ, RZ, UR6 ;  /* 0x00000006ff067e24 */ /* 0x002fe4000f8e00ff */
[----:B------:R-:W-:Y:S02]  /*04f0*/  IMAD.U32 R7, RZ, RZ, UR7 ;  /* 0x00000007ff077e24 */ /* 0x000fe4000f8e00ff */
[----:B---3--:R-:W-:Y:S02]  /*0500*/  IMAD.U32 R10, RZ, RZ, UR8 ;  /* 0x00000008ff0a7e24 */ /* 0x008fe4000f8e00ff */
[----:B------:R-:W-:-:S07]  /*0510*/  IMAD.U32 R11, RZ, RZ, UR9 ;  /* 0x00000009ff0b7e24 */ /* 0x000fce000f8e00ff */
[----:B------:R-:W-:-:S07]  /*0520*/  LEPC R20, `(.L_x_3) ;  /* 0x000000001014794e */ /* 0x000fce0000000000 */
[----:B--2---:R-:W-:Y:S05]  /*0530*/  CALL.ABS.NOINC R14 ;  /* 0x000000000e007343 */ /* 0x004fea0003c00000 */
.L_x_3:
[----:B------:R-:W0:Y:S02]  /*0540*/  LDC.64 R4, c[0x4][0x10] ;  /* 0x01000400ff047b82 */ /* 0x000e240000000a00 */
[----:B0-----:R-:W2:Y:S06]  /*0550*/  LDG.E R0, desc[UR36][R4.64] ;  /* 0x0000002404007981 */ /* 0x001eac000c1e1900 */
[----:B------:R-:W0:Y:S01]  /*0560*/  S2UR UR5, SR_CgaCtaId ;  /* 0x00000000000579c3 */ /* 0x000e220000008800 */
[----:B------:R-:W-:Y:S01]  /*0570*/  UMOV UR4, 0x400 ;  /* 0x0000040000047882 */ /* 0x000fe20000000000 */
[----:B------:R-:W-:Y:S01]  /*0580*/  IMAD.MOV.U32 R3, RZ, RZ, -0x2 ;  /* 0xfffffffeff037424 */ /* 0x000fe200078e00ff */
[----:B------:R-:W-:-:S04]  /*0590*/  MOV R9, 0x0 ;  /* 0x0000000000097802 */ /* 0x000fc80000000f00 */
[----:B------:R-:W-:Y:S01]  /*05a0*/  REDG.E.AND.STRONG.GPU desc[UR36][R4.64], R3 ;  /* 0x000000030400798e */ /* 0x000fe2000e92e124 */
[----:B------:R-:W1:Y:S01]  /*05b0*/  LDC.64 R6, c[0x4][0x20] ;  /* 0x01000800ff067b82 */ /* 0x000e620000000a00 */
[----:B0-----:R-:W-:-:S07]  /*05c0*/  ULEA UR4, UR5, UR4, 0x18 ;  /* 0x0000000405047291 */ /* 0x001fce000f8ec0ff */
[----:B------:R0:W3:Y:S01]  /*05d0*/  LDC.64 R10, c[0x4][R9] ;  /* 0x01000000090a7b82 */ /* 0x0000e20000000a00 */
[----:B-1----:R1:W-:Y:S02]  /*05e0*/  REDG.E.AND.STRONG.GPU desc[UR36][R6.64], R3 ;  /* 0x000000030600798e */ /* 0x0023e4000e92e124 */
[----:B-1----:R-:W-:Y:S02]  /*05f0*/  IMAD.MOV.U32 R6, RZ, RZ, R22 ;  /* 0x000000ffff067224 */ /* 0x002fe400078e0016 */
[----:B------:R-:W-:Y:S01]  /*0600*/  IMAD.MOV.U32 R7, RZ, RZ, R2 ;  /* 0x000000ffff077224 */ /* 0x000fe200078e0002 */
[----:B--2---:R-:W-:Y:S04]  /*0610*/  ATOMS.OR RZ, [UR4], R0 ;  /* 0x00000000ffff798c */ /* 0x004fe8000b000004 */
[----:B------:R-:W1:Y:S01]  /*0620*/  LDS R8, [UR4] ;  /* 0x00000004ff087984 */ /* 0x000e620008000800 */
[----:B------:R-:W2:Y:S02]  /*0630*/  LDCU.64 UR4, c[0x4][0x48] ;  /* 0x01000900ff0477ac */ /* 0x000ea40008000a00 */
[----:B--2---:R-:W-:Y:S01]  /*0640*/  IMAD.U32 R4, RZ, RZ, UR4 ;  /* 0x00000004ff047e24 */ /* 0x004fe2000f8e00ff */
[----:B-1----:R0:W-:Y:S01]  /*0650*/  STL [R1], R8 ;  /* 0x0000000801007387 */ /* 0x0021e20000100800 */
[----:B---3--:R-:W-:-:S07]  /*0660*/  IMAD.U32 R5, RZ, RZ, UR5 ;  /* 0x00000005ff057e24 */ /* 0x008fce000f8e00ff */
[----:B------:R-:W-:-:S07]  /*0670*/  LEPC R20, `(.L_x_2) ;  /* 0x000000001014794e */ /* 0x000fce0000000000 */
[----:B0-----:R-:W-:Y:S05]  /*0680*/  CALL.ABS.NOINC R10 ;  /* 0x000000000a007343 */ /* 0x001fea0003c00000 */
.L_x_2:
[----:B------:R-:W-:Y:S05]  /*0690*/  BSYNC.RECONVERGENT B6 ;  /* 0x0000000000067941 */ /* 0x000fea0003800200 */
.L_x_1:
[----:B------:R-:W-:Y:S01]  /*06a0*/  VIADD R28, R23, 0xffffffff ;  /* 0xffffffff171c7836 */ /* 0x000fe20000000000 */
[----:B------:R-:W-:Y:S04]  /*06b0*/  BSSY.RECONVERGENT B6, `(.L_x_4) ;  /* 0x000001b000067945 */ /* 0x000fe80003800200 */
[----:B------:R-:W-:-:S13]  /*06c0*/  ISETP.GE.U32.AND P0, PT, R19, R28, PT ;  /* 0x0000001c1300720c */ /* 0x000fda0003f06070 */
[----:B------:R-:W-:Y:S05]  /*06d0*/  @P0 BRA `(.L_x_5) ;  /* 0x0000000000600947 */ /* 0x000fea0003800000 */
[----:B------:R-:W0:Y:S01]  /*06e0*/  S2R R0, SR_LANEID ;  /* 0x0000000000007919 */ /* 0x000e220000000000 */
[----:B------:R-:W-:Y:S01]  /*06f0*/  VIADD R3, R19, 0x1 ;  /* 0x0000000113037836 */ /* 0x000fe20000000000 */
[----:B------:R-:W1:Y:S01]  /*0700*/  S2UR UR5, SR_CgaCtaId ;  /* 0x00000000000579c3 */ /* 0x000e620000008800 */
[----:B------:R-:W-:Y:S01]  /*0710*/  VOTEU.ANY UR4, UPT, PT ;  /* 0x0000000000047886 */ /* 0x000fe200038e0100 */
[----:B------:R-:W-:Y:S01]  /*0720*/  MOV R8, 0x0 ;  /* 0x0000000000087802 */ /* 0x000fe20000000f00 */
[----:B------:R-:W-:Y:S01]  /*0730*/  UFLO.U32 UR4, UR4 ;  /* 0x00000004000472bd */ /* 0x000fe200080e0000 */
[----:B------:R-:W-:Y:S01]  /*0740*/  SHF.L.U32 R4, R24, R3, RZ ;  /* 0x0000000318047219 */ /* 0x000fe200000006ff */
[----:B------:R-:W-:Y:S01]  /*0750*/  STL.64 [R1], R18 ;  /* 0x0000001201007387 */ /* 0x000fe20000100a00 */
[----:B------:R-:W-:Y:S02]  /*0760*/  IMAD.MOV.U32 R6, RZ, RZ, R22 ;  /* 0x000000ffff067224 */ /* 0x000fe400078e0016 */
[----:B------:R-:W2:Y:S08]  /*0770*/  REDUX.OR UR6, R4 ;  /* 0x00000000040673c4 */ /* 0x000eb00000004000 */
[----:B------:R-:W3:Y:S01]  /*0780*/  LDC.64 R8, c[0x4][R8] ;  /* 0x0100000008087b82 */ /* 0x000ee20000000a00 */
[----:B------:R-:W-:Y:S01]  /*0790*/  IMAD.MOV.U32 R7, RZ, RZ, R2 ;  /* 0x000000ffff077224 */ /* 0x000fe200078e0002 */
[----:B0-----:R-:W-:Y:S01]  /*07a0*/  ISETP.EQ.U32.AND P0, PT, R0, UR4, PT ;  /* 0x0000000400007c0c */ /* 0x001fe2000bf02070 */
[----:B------:R-:W-:-:S02]  /*07b0*/  UMOV UR4, 0x400 ;  /* 0x0000040000047882 */ /* 0x000fc40000000000 */
[----:B-1----:R-:W-:Y:S01]  /*07c0*/  ULEA UR4, UR5, UR4, 0x18 ;  /* 0x0000000405047291 */ /* 0x002fe2000f8ec0ff */
[----:B--2---:R-:W-:-:S09]  /*07d0*/  IMAD.U32 R3, RZ, RZ, UR6 ;  /* 0x00000006ff037e24 */ /* 0x004fd2000f8e00ff */
[----:B------:R-:W-:Y:S04]  /*07e0*/  @P0 ATOMS.OR RZ, [UR4], R3 ;  /* 0x00000003ffff098c */ /* 0x000fe8000b000004 */
[----:B------:R-:W0:Y:S01]  /*07f0*/  LDS R0, [UR4] ;  /* 0x00000004ff007984 */ /* 0x000e220008000800 */
[----:B------:R-:W1:Y:S02]  /*0800*/  LDCU.64 UR4, c[0x4][0x50] ;  /* 0x01000a00ff0477ac */ /* 0x000e640008000a00 */
[----:B-1----:R-:W-:Y:S02]  /*0810*/  IMAD.U32 R4, RZ, RZ, UR4 ;  /* 0x00000004ff047e24 */ /* 0x002fe4000f8e00ff */
[----:B------:R-:W-:Y:S01]  /*0820*/  IMAD.U32 R5, RZ, RZ, UR5 ;  /* 0x00000005ff057e24 */ /* 0x000fe2000f8e00ff */
[----:B0--3--:R0:W-:Y:S06]  /*0830*/  STL [R1+0x8], R0 ;  /* 0x0000080001007387 */ /* 0x0091ec0000100800 */
[----:B------:R-:W-:-:S07]  /*0840*/  LEPC R20, `(.L_x_5) ;  /* 0x000000001014794e */ /* 0x000fce0000000000 */
[----:B0-----:R-:W-:Y:S05]  /*0850*/  CALL.ABS.NOINC R8 ;  /* 0x0000000008007343 */ /* 0x001fea0003c00000 */
.L_x_5:
[----:B------:R-:W-:Y:S05]  /*0860*/  BSYNC.RECONVERGENT B6 ;  /* 0x0000000000067941 */ /* 0x000fea0003800200 */
.L_x_4:
[----:B------:R-:W-:Y:S01]  /*0870*/  ISETP.NE.AND P0, PT, R19, R28, PT ;  /* 0x0000001c1300720c */ /* 0x000fe20003f05270 */
[----:B------:R-:W-:-:S12]  /*0880*/  BSSY B0, `(.L_x_6) ;  /* 0x0000020000007945 */ /* 0x000fd80003800000 */
[----:B------:R-:W-:Y:S05]  /*0890*/  @P0 BRA `(.L_x_7) ;  /* 0x0000000000780947 */ /* 0x000fea0003800000 */
[----:B------:R-:W0:Y:S01]  /*08a0*/  LDCU UR4, c[0x0][0x370] ;  /* 0x00006e00ff0477ac */ /* 0x000e220008000800 */
[----:B------:R-:W-:Y:S01]  /*08b0*/  VIADD R0, R18, 0x1 ;  /* 0x0000000112007836 */ /* 0x000fe20000000000 */
[----:B0-----:R-:W0:Y:S01]  /*08c0*/  I2F.U32.RP R3, UR4 ;  /* 0x0000000400037d06 */ /* 0x001e220008209000 */
[----:B------:R-:W-:-:S07]  /*08d0*/  ISETP.NE.U32.AND P1, PT, RZ, UR4, PT ;  /* 0x00000004ff007c0c */ /* 0x000fce000bf25070 */
[----:B0-----:R-:W0:Y:S02]  /*08e0*/  MUFU.RCP R3, R3 ;  /* 0x0000000300037308 */ /* 0x001e240000001000 */
[----:B0-----:R-:W-:-:S06]  /*08f0*/  VIADD R4, R3, 0xffffffe ;  /* 0x0ffffffe03047836 */ /* 0x001fcc0000000000 */
[----:B------:R0:W1:Y:S02]  /*0900*/  F2I.FTZ.U32.TRUNC.NTZ R5, R4 ;  /* 0x0000000400057305 */ /* 0x000064000021f000 */
[----:B0-----:R-:W-:Y:S02]  /*0910*/  IMAD.MOV.U32 R4, RZ, RZ, RZ ;  /* 0x000000ffff047224 */ /* 0x001fe400078e00ff */
[----:B-1----:R-:W-:-:S04]  /*0920*/  IMAD.MOV R7, RZ, RZ, -R5 ;  /* 0x000000ffff077224 */ /* 0x002fc800078e0a05 */
[----:B------:R-:W-:-:S04]  /*0930*/  IMAD R7, R7, UR4, RZ ;  /* 0x0000000407077c24 */ /* 0x000fc8000f8e02ff */
[----:B------:R-:W-:-:S06]  /*0940*/  IMAD.HI.U32 R5, R5, R7, R4 ;  /* 0x0000000705057227 */ /* 0x000fcc00078e0004 */
[----:B------:R-:W-:-:S04]  /*0950*/  IMAD.HI.U32 R5, R5, R0, RZ ;  /* 0x0000000005057227 */ /* 0x000fc800078e00ff */
[----:B------:R-:W-:-:S04]  /*0960*/  IMAD.MOV R5, RZ, RZ, -R5 ;  /* 0x000000ffff057224 */ /* 0x000fc800078e0a05 */
[----:B------:R-:W-:Y:S02]  /*0970*/  IMAD R3, R5, UR4, R0 ;  /* 0x0000000405037c24 */ /* 0x000fe4000f8e0200 */
[----:B------:R-:W0:Y:S01]  /*0980*/  LDC.64 R4, c[0x4][0x20] ;  /* 0x01000800ff047b82 */ /* 0x000e220000000a00 */
[----:B------:R-:W-:Y:S02]  /*0990*/  IMAD.MOV.U32 R0, RZ, RZ, 0x1 ;  /* 0x00000001ff007424 */ /* 0x000fe400078e00ff */
[----:B------:R-:W-:-:S13]  /*09a0*/  ISETP.GE.U32.AND P0, PT, R3, UR4, PT ;  /* 0x0000000403007c0c */ /* 0x000fda000bf06070 */
[----:B------:R-:W-:-:S05]  /*09b0*/  @P0 VIADD R3, R3, -UR4 ;  /* 0x8000000403030c36 */ /* 0x000fca0008000000 */
[----:B------:R-:W-:-:S13]  /*09c0*/  ISETP.GE.U32.AND P0, PT, R3, UR4, PT ;  /* 0x0000000403007c0c */ /* 0x000fda000bf06070 */
[----:B------:R-:W-:Y:S01]  /*09d0*/  @P0 VIADD R3, R3, -UR4 ;  /* 0x8000000403030c36 */ /* 0x000fe20008000000 */
[----:B------:R-:W-:-:S04]  /*09e0*/  @!P1 LOP3.LUT R3, RZ, UR4, RZ, 0x33, !PT ;  /* 0x00000004ff039c12 */ /* 0x000fc8000f8e33ff */
[----:B------:R-:W-:-:S07]  /*09f0*/  SHF.L.U32 R9, R0, R3, RZ ;  /* 0x0000000300097219 */ /* 0x000fce00000006ff */
.L_x_8:
[----:B0-----:R-:W2:Y:S01]  /*0a00*/  LDG.E.STRONG.SYS R0, desc[UR36][R4.64] ;  /* 0x0000002404007981 */ /* 0x001ea2000c1f5900 */
[----:B------:R-:W-:Y:S05]  /*0a10*/  YIELD ;  /* 0x0000000000007946 */ /* 0x000fea0003800000 */
[----:B--2---:R-:W-:-:S13]  /*0a20*/  LOP3.LUT P0, RZ, R9, R0, RZ, 0xc0, !PT ;  /* 0x0000000009ff7212 */ /* 0x004fda000780c0ff */
[----:B------:R-:W-:Y:S05]  /*0a30*/  @P0 BRA `(.L_x_8) ;  /* 0xfffffffc00f00947 */ /* 0x000fea000383ffff */
[----:B------:R-:W0:Y:S01]  /*0a40*/  LDC.64 R6, c[0x4][0x10] ;  /* 0x01000400ff067b82 */ /* 0x000e220000000a00 */
[----:B------:R-:W-:-:S05]  /*0a50*/  SHF.L.U32 R3, R24, R3, RZ ;  /* 0x0000000318037219 */ /* 0x000fca00000006ff */
[----:B0-----:R0:W-:Y:S04]  /*0a60*/  REDG.E.OR.STRONG.GPU desc[UR36][R6.64], R3 ;  /* 0x000000030600798e */ /* 0x0011e8000f12e124 */
[----:B------:R0:W-:Y:S02]  /*0a70*/  REDG.E.OR.STRONG.GPU desc[UR36][R4.64], R9 ;  /* 0x000000090400798e */ /* 0x0001e4000f12e124 */
.L_x_7:
[----:B------:R-:W-:Y:S05]  /*0a80*/  BSYNC B0 ;  /* 0x0000000000007941 */ /* 0x000fea0003800000 */
.L_x_6:
[----:B------:R-:W-:-:S04]  /*0a90*/  ISETP.NE.AND P0, PT, R19, RZ, PT ;  /* 0x000000ff1300720c */ /* 0x000fc80003f05270 */
[----:B------:R-:W-:-:S13]  /*0aa0*/  ISETP.EQ.OR P0, PT, R18, RZ, P0 ;  /* 0x000000ff1200720c */ /* 0x000fda0000702670 */
[----:B------:R-:W-:Y:S05]  /*0ab0*/  @P0 BRA `(.L_x_9) ;  /* 0x0000000000940947 */ /* 0x000fea0003800000 */
[----:B0-----:R-:W0:Y:S01]  /*0ac0*/  LDC.64 R4, c[0x4][0x20] ;  /* 0x01000800ff047b82 */ /* 0x001e220000000a00 */
[----:B------:R-:W-:-:S05]  /*0ad0*/  IMAD.MOV.U32 R3, RZ, RZ, 0x1 ;  /* 0x00000001ff037424 */ /* 0x000fca00078e00ff */
[----:B------:R-:W-:-:S07]  /*0ae0*/  SHF.L.U32 R0, R3, R18, RZ ;  /* 0x0000001203007219 */ /* 0x000fce00000006ff */
.L_x_10:
[----:B0-----:R-:W2:Y:S01]  /*0af0*/  LDG.E.STRONG.SYS R3, desc[UR36][R4.64] ;  /* 0x0000002404037981 */ /* 0x001ea2000c1f5900 */
[----:B------:R-:W-:Y:S05]  /*0b00*/  YIELD ;  /* 0x0000000000007946 */ /* 0x000fea0003800000 */
[----:B--2---:R-:W-:-:S13]  /*0b10*/  LOP3.LUT P0, RZ, R3, R0, RZ, 0xc0, !PT ;  /* 0x0000000003ff7212 */ /* 0x004fda000780c0ff */
[----:B------:R-:W-:Y:S05]  /*0b20*/  @!P0 BRA `(.L_x_10) ;  /* 0xfffffffc00f08947 */ /* 0x000fea000383ffff */
[----:B------:R-:W0:Y:S02]  /*0b30*/  LDC.64 R6, c[0x4][0x10] ;  /* 0x01000400ff067b82 */ /* 0x000e240000000a00 */
[----:B0-----:R0:W2:Y:S01]  /*0b40*/  LDG.E R3, desc[UR36][R6.64] ;  /* 0x0000002406037981 */ /* 0x0010a2000c1e1900 */
[----:B------:R-:W-:Y:S01]  /*0b50*/  LOP3.LUT R8, RZ, R0, RZ, 0x33, !PT ;  /* 0x00000000ff087212 */ /* 0x000fe200078e33ff */
[----:B------:R-:W-:Y:S01]  /*0b60*/  VOTEU.ANY UR4, UPT, PT ;  /* 0x0000000000047886 */ /* 0x000fe200038e0100 */
[----:B------:R-:W1:Y:S03]  /*0b70*/  S2R R9, SR_LANEID ;  /* 0x0000000000097919 */ /* 0x000e660000000000 */
[----:B------:R-:W3:Y:S01]  /*0b80*/  REDUX UR5, R8 ;  /* 0x00000000080573c4 */ /* 0x000ee20000000000 */
[----:B------:R-:W-:Y:S01]  /*0b90*/  UFLO.U32 UR4, UR4 ;  /* 0x00000004000472bd */ /* 0x000fe200080e0000 */
[----:B---3--:R-:W-:-:S06]  /*0ba0*/  IMAD.U32 R11, RZ, RZ, UR5 ;  /* 0x00000005ff0b7e24 */ /* 0x008fcc000f8e00ff */
[----:B------:R-:W3:Y:S01]  /*0bb0*/  S2UR UR5, SR_CgaCtaId ;  /* 0x00000000000579c3 */ /* 0x000ee20000008800 */
[----:B-1----:R-:W-:Y:S01]  /*0bc0*/  ISETP.EQ.U32.AND P0, PT, R9, UR4, PT ;  /* 0x0000000409007c0c */ /* 0x002fe2000bf02070 */
[----:B------:R-:W-:Y:S01]  /*0bd0*/  UMOV UR4, 0x400 ;  /* 0x0000040000047882 */ /* 0x000fe20000000000 */
[----:B------:R-:W-:-:S11]  /*0be0*/  MOV R9, 0x0 ;  /* 0x0000000000097802 */ /* 0x000fd60000000f00 */
[----:B------:R0:W-:Y:S04]  /*0bf0*/  @P0 REDG.E.AND.STRONG.GPU desc[UR36][R6.64], R11 ;  /* 0x0000000b0600098e */ /* 0x0001e8000e92e124 */
[----:B------:R1:W-:Y:S01]  /*0c00*/  @P0 REDG.E.AND.STRONG.GPU desc[UR36][R4.64], R11 ;  /* 0x0000000b0400098e */ /* 0x0003e2000e92e124 */
[----:B---3--:R-:W-:Y:S01]  /*0c10*/  ULEA UR4, UR5, UR4, 0x18 ;  /* 0x0000000405047291 */ /* 0x008fe2000f8ec0ff */
[----:B0-----:R-:W-:Y:S02]  /*0c20*/  IMAD.MOV.U32 R6, RZ, RZ, R22 ;  /* 0x000000ffff067224 */ /* 0x001fe400078e0016 */
[----:B------:R-:W-:Y:S01]  /*0c30*/  IMAD.MOV.U32 R7, RZ, RZ, R2 ;  /* 0x000000ffff077224 */ /* 0x000fe200078e0002 */
[----:B-1----:R0:W1:Y:S01]  /*0c40*/  LDC.64 R10, c[0x4][R9] ;  /* 0x01000000090a7b82 */ /* 0x0020620000000a00 */
[----:B--2---:R-:W-:-:S04]  /*0c50*/  SHF.R.U32.HI R0, RZ, R18, R3 ;  /* 0x00000012ff007219 */ /* 0x004fc80000011603 */
[----:B------:R-:W-:-:S04]  /*0c60*/  LOP3.LUT R0, R0, 0x1, RZ, 0xc0, !PT ;  /* 0x0000000100007812 */ /* 0x000fc800078ec0ff */
[----:B------:R-:W2:Y:S02]  /*0c70*/  REDUX.OR UR6, R0 ;  /* 0x00000000000673c4 */ /* 0x000ea40000004000 */
[----:B--2---:R-:W-:-:S05]  /*0c80*/  IMAD.U32 R3, RZ, RZ, UR6 ;  /* 0x00000006ff037e24 */ /* 0x004fca000f8e00ff */
[----:B------:R-:W-:Y:S04]  /*0c90*/  @P0 ATOMS.OR RZ, [UR4], R3 ;  /* 0x00000003ffff098c */ /* 0x000fe8000b000004 */
[----:B------:R-:W2:Y:S01]  /*0ca0*/  LDS R8, [UR4] ;  /* 0x00000004ff087984 */ /* 0x000ea20008000800 */
[----:B------:R-:W3:Y:S02]  /*0cb0*/  LDCU.64 UR4, c[0x4][0x58] ;  /* 0x01000b00ff0477ac */ /* 0x000ee40008000a00 */
[----:B---3--:R-:W-:Y:S02]  /*0cc0*/  IMAD.U32 R4, RZ, RZ, UR4 ;  /* 0x00000004ff047e24 */ /* 0x008fe4000f8e00ff */
[----:B------:R-:W-:Y:S01]  /*0cd0*/  IMAD.U32 R5, RZ, RZ, UR5 ;  /* 0x00000005ff057e24 */ /* 0x000fe2000f8e00ff */
[----:B-12---:R0:W-:Y:S06]  /*0ce0*/  STL [R1], R8 ;  /* 0x0000000801007387 */ /* 0x0061ec0000100800 */
[----:B------:R-:W-:-:S07]  /*0cf0*/  LEPC R20, `(.L_x_9) ;  /* 0x000000001014794e */ /* 0x000fce0000000000 */
[----:B0-----:R-:W-:Y:S05]  /*0d00*/  CALL.ABS.NOINC R10 ;  /* 0x000000000a007343 */ /* 0x001fea0003c00000 */
.L_x_9:
[----:B------:R-:W-:Y:S01]  /*0d10*/  LOP3.LUT P0, RZ, R18, R19, RZ, 0xfc, !PT ;  /* 0x0000001312ff7212 */ /* 0x000fe2000780fcff */
[----:B------:R-:W-:Y:S05]  /*0d20*/  WARPSYNC.ALL ;  /* 0x0000000000007948 */ /* 0x000fea0003800000 */
[----:B------:R-:W-:Y:S06]  /*0d30*/  BAR.SYNC.DEFER_BLOCKING 0x0 ;  /* 0x0000000000007b1d */ /* 0x000fec0000010000 */
[----:B------:R-:W-:Y:S04]  /*0d40*/  BSSY B0, `(.L_x_11) ;  /* 0x000000a000007945 */ /* 0x000fe80003800000 */
[----:B------:R-:W-:Y:S05]  /*0d50*/  @P0 BRA `(.L_x_12) ;  /* 0x0000000000200947 */ /* 0x000fea0003800000 */
[----:B0-----:R-:W0:Y:S02]  /*0d60*/  LDC.64 R4, c[0x4][0x20] ;  /* 0x01000800ff047b82 */ /* 0x001e240000000a00 */
.L_x_13:
[----:B0-----:R-:W2:Y:S01]  /*0d70*/  LDG.E.STRONG.SYS R0, desc[UR36][R4.64] ;  /* 0x0000002404007981 */ /* 0x001ea2000c1f5900 */
[----:B------:R-:W-:Y:S05]  /*0d80*/  YIELD ;  /* 0x0000000000007946 */ /* 0x000fea0003800000 */
[----:B--2---:R-:W-:-:S04]  /*0d90*/  LOP3.LUT R0, R0, 0x1, RZ, 0xc0, !PT ;  /* 0x0000000100007812 */ /* 0x004fc800078ec0ff */
[----:B------:R-:W-:-:S13]  /*0da0*/  ISETP.NE.U32.AND P0, PT, R0, 0x1, PT ;  /* 0x000000010000780c */ /* 0x000fda0003f05070 */
[----:B------:R-:W-:Y:S05]  /*0db0*/  @P0 BRA `(.L_x_13) ;  /* 0xfffffffc00ec0947 */ /* 0x000fea000383ffff */
[----:B------:R-:W-:-:S05]  /*0dc0*/  IMAD.MOV.U32 R3, RZ, RZ, -0x2 ;  /* 0xfffffffeff037424 */ /* 0x000fca00078e00ff */
[----:B------:R1:W-:Y:S02]  /*0dd0*/  REDG.E.AND.STRONG.GPU desc[UR36][R4.64], R3 ;  /* 0x000000030400798e */ /* 0x0003e4000e92e124 */
.L_x_12:
[----:B------:R-:W-:Y:S05]  /*0de0*/  BSYNC B0 ;  /* 0x0000000000007941 */ /* 0x000fea0003800000 */
.L_x_11:
[----:B------:R-:W-:-:S13]  /*0df0*/  ISETP.NE.AND P0, PT, R19, RZ, PT ;  /* 0x000000ff1300720c */ /* 0x000fda0003f05270 */
[----:B------:R-:W-:Y:S05]  /*0e00*/  @P0 BRA `(.L_x_14) ;  /* 0x00000008008c0947 */ /* 0x000fea0003800000 */
[----:B------:R-:W2:Y:S01]  /*0e10*/  S2UR UR5, SR_CgaCtaId ;  /* 0x00000000000579c3 */ /* 0x000ea20000008800 */
[----:B------:R-:W-:Y:S01]  /*0e20*/  UMOV UR4, 0x400 ;  /* 0x0000040000047882 */ /* 0x000fe20000000000 */
[----:B01----:R-:W-:Y:S01]  /*0e30*/  MOV R3, 0x0 ;  /* 0x0000000000037802 */ /* 0x003fe20000000f00 */
[----:B------:R-:W-:Y:S02]  /*0e40*/  IMAD.MOV.U32 R6, RZ, RZ, R22 ;  /* 0x000000ffff067224 */ /* 0x000fe400078e0016 */
[----:B------:R-:W-:-:S03]  /*0e50*/  IMAD.MOV.U32 R7, RZ, RZ, R2 ;  /* 0x000000ffff077224 */ /* 0x000fc600078e0002 */
[----:B------:R0:W1:Y:S01]  /*0e60*/  LDC.64 R8, c[0x4][R3] ;  /* 0x0100000003087b82 */ /* 0x0000620000000a00 */
[----:B--2---:R-:W-:-:S09]  /*0e70*/  ULEA UR4, UR5, UR4, 0x18 ;  /* 0x0000000405047291 */ /* 0x004fd2000f8ec0ff */
[----:B------:R-:W2:Y:S02]  /*0e80*/  LDS R0, [UR4] ;  /* 0x00000004ff007984 */ /* 0x000ea40008000800 */
[----:B------:R-:W3:Y:S02]  /*0e90*/  LDCU.64 UR4, c[0x4][0x60] ;  /* 0x01000c00ff0477ac */ /* 0x000ee40008000a00 */
[----:B---3--:R-:W-:Y:S02]  /*0ea0*/  IMAD.U32 R4, RZ, RZ, UR4 ;  /* 0x00000004ff047e24 */ /* 0x008fe4000f8e00ff */
[----:B------:R-:W-:Y:S01]  /*0eb0*/  IMAD.U32 R5, RZ, RZ, UR5 ;  /* 0x00000005ff057e24 */ /* 0x000fe2000f8e00ff */
[----:B-12---:R0:W-:Y:S06]  /*0ec0*/  STL [R1], R0 ;  /* 0x0000000001007387 */ /* 0x0061ec0000100800 */
[----:B------:R-:W-:-:S07]  /*0ed0*/  LEPC R20, `(.L_x_15) ;  /* 0x000000001014794e */ /* 0x000fce0000000000 */
[----:B0-----:R-:W-:Y:S05]  /*0ee0*/  CALL.ABS.NOINC R8 ;  /* 0x0000000008007343 */ /* 0x001fea0003c00000 */
.L_x_15:
[----:B------:R-:W0:Y:S01]  /*0ef0*/  S2UR UR5, SR_CgaCtaId ;  /* 0x00000000000579c3 */ /* 0x000e220000008800 */
[----:B------:R-:W-:Y:S01]  /*0f00*/  UMOV UR4, 0x400 ;  /* 0x0000040000047882 */ /* 0x000fe20000000000 */
[----:B------:R-:W-:Y:S02]  /*0f10*/  IMAD.MOV.U32 R25, RZ, RZ, -0x1 ;  /* 0xffffffffff197424 */ /* 0x000fe400078e00ff */
[----:B------:R-:W-:-:S04]  /*0f20*/  IMAD.MOV.U32 R3, RZ, RZ, 0x1 ;  /* 0x00000001ff037424 */ /* 0x000fc800078e00ff */
[----:B------:R-:W1:Y:S01]  /*0f30*/  LDC R26, c[0x0][0x370] ;  /* 0x0000dc00ff1a7b82 */ /* 0x000e620000000800 */
[----:B------:R-:W-:Y:S01]  /*0f40*/  VIADD R10, R18, 0x1 ;  /* 0x00000001120a7836 */ /* 0x000fe20000000000 */
[----:B------:R-:W-:-:S06]  /*0f50*/  SHF.L.U32 R11, R3, R18, RZ ;  /* 0x00000012030b7219 */ /* 0x000fcc00000006ff */
[----:B------:R-:W2:Y:S01]  /*0f60*/  LDC.64 R6, c[0x4][0x18] ;  /* 0x01000600ff067b82 */ /* 0x000ea20000000a00 */
[----:B0-----:R-:W-:Y:S01]  /*0f70*/  ULEA UR4, UR5, UR4, 0x18 ;  /* 0x0000000405047291 */ /* 0x001fe2000f8ec0ff */
[----:B-1----:R-:W-:-:S08]  /*0f80*/  SHF.L.U32 R25, R25, R26, RZ ;  /* 0x0000001a19197219 */ /* 0x002fd000000006ff */
[----:B------:R-:W0:Y:S01]  /*0f90*/  LDS.64 R4, [UR4] ;  /* 0x00000004ff047984 */ /* 0x000e220008000a00 */
[----:B------:R-:W-:Y:S02]  /*0fa0*/  ISETP.GT.U32.AND P0, PT, R26, 0x1f, PT ;  /* 0x0000001f1a00780c */ /* 0x000fe40003f04070 */
[----:B------:R-:W-:-:S04]  /*0fb0*/  LOP3.LUT R24, RZ, R25, RZ, 0x33, !PT ;  /* 0x00000019ff187212 */ /* 0x000fc800078e33ff */
[----:B------:R-:W-:Y:S02]  /*0fc0*/  SEL R8, R24, 0xffffffff, !P0 ;  /* 0xffffffff18087807 */ /* 0x000fe40004000000 */
[----:B0-----:R-:W-:-:S05]  /*0fd0*/  LOP3.LUT R0, R5, R4, RZ, 0xc0, !PT ;  /* 0x0000000405007212 */ /* 0x001fca00078ec0ff */
[----:B------:R-:W-:Y:S02]  /*0fe0*/  IMAD.IADD R23, R0, 0x1, R5 ;  /* 0x0000000100177824 */ /* 0x000fe400078e0205 */
[----:B------:R-:W0:Y:S03]  /*0ff0*/  I2F.U32.RP R0, R26 ;  /* 0x0000001a00007306 */ /* 0x000e260000209000 */
[----:B------:R-:W-:-:S04]  /*1000*/  ISETP.NE.AND P0, PT, R23, R8, PT ;  /* 0x000000081700720c */ /* 0x000fc80003f05270 */
[----:B------:R-:W-:-:S05]  /*1010*/  SEL R11, R11, RZ, !P0 ;  /* 0x000000ff0b0b7207 */ /* 0x000fca0004000000 */
[----:B--2---:R1:W-:Y:S01]  /*1020*/  REDG.E.OR.STRONG.GPU desc[UR36][R6.64], R11 ;  /* 0x0000000b0600798e */ /* 0x0043e2000f12e124 */
[----:B------:R-:W-:Y:S01]  /*1030*/  ISETP.NE.U32.AND P1, PT, R26, RZ, PT ;  /* 0x000000ff1a00720c */ /* 0x000fe20003f25070 */
[----:B0-----:R-:W0:Y:S01]  /*1040*/  MUFU.RCP R0, R0 ;  /* 0x0000000000007308 */ /* 0x001e220000001000 */
[-C--:B------:R-:W-:Y:S02]  /*1050*/  SHF.R.U32.HI R4, RZ, R28.reuse, R4 ;  /* 0x0000001cff047219 */ /* 0x080fe40000011604 */
[----:B------:R-:W-:Y:S02]  /*1060*/  SHF.R.U32.HI R5, RZ, R28, R5 ;  /* 0x0000001cff057219 */ /* 0x000fe40000011605 */
[----:B-1----:R-:W-:-:S04]  /*1070*/  LOP3.LUT R7, RZ, R23, RZ, 0x33, !PT ;  /* 0x00000017ff077212 */ /* 0x002fc800078e33ff */
[----:B------:R-:W-:Y:S01]  /*1080*/  SHF.R.U32.HI R7, RZ, R28, R7 ;  /* 0x0000001cff077219 */ /* 0x000fe20000011607 */
[----:B0-----:R-:W-:-:S03]  /*1090*/  VIADD R8, R0, 0xffffffe ;  /* 0x0ffffffe00087836 */ /* 0x001fc60000000000 */
[----:B------:R-:W-:Y:S01]  /*10a0*/  LOP3.LUT R7, R7, R5, R4, 0x60, !PT ;  /* 0x0000000507077212 */ /* 0x000fe200078e6004 */
[----:B------:R0:W1:Y:S03]  /*10b0*/  F2I.FTZ.U32.TRUNC.NTZ R9, R8 ;  /* 0x0000000800097305 */ /* 0x000066000021f000 */
[----:B------:R-:W-:-:S04]  /*10c0*/  LOP3.LUT R7, R7, R4, R5, 0xf8, !PT ;  /* 0x0000000407077212 */ /* 0x000fc800078ef805 */
[----:B------:R-:W-:Y:S01]  /*10d0*/  LOP3.LUT R0, R7, 0x1, RZ, 0xc0, !PT ;  /* 0x0000000107007812 */ /* 0x000fe200078ec0ff */
[----:B0-----:R-:W-:Y:S02]  /*10e0*/  IMAD.MOV.U32 R8, RZ, RZ, RZ ;  /* 0x000000ffff087224 */ /* 0x001fe400078e00ff */
[----:B-1----:R-:W-:-:S04]  /*10f0*/  IMAD.MOV R13, RZ, RZ, -R9 ;  /* 0x000000ffff0d7224 */ /* 0x002fc800078e0a09 */
[----:B------:R-:W-:-:S04]  /*1100*/  IMAD R13, R13, R26, RZ ;  /* 0x0000001a0d0d7224 */ /* 0x000fc800078e02ff */
[----:B------:R-:W-:-:S06]  /*1110*/  IMAD.HI.U32 R9, R9, R13, R8 ;  /* 0x0000000d09097227 */ /* 0x000fcc00078e0008 */
[----:B------:R-:W-:-:S04]  /*1120*/  IMAD.HI.U32 R9, R9, R10, RZ ;  /* 0x0000000a09097227 */ /* 0x000fc800078e00ff */
[----:B------:R-:W-:-:S04]  /*1130*/  IMAD.MOV R9, RZ, RZ, -R9 ;  /* 0x000000ffff097224 */ /* 0x000fc800078e0a09 */
[----:B------:R-:W-:Y:S02]  /*1140*/  IMAD R9, R26, R9, R10 ;  /* 0x000000091a097224 */ /* 0x000fe400078e020a */
[----:B------:R-:W0:Y:S03]  /*1150*/  LDC.64 R10, c[0x4][0x20] ;  /* 0x01000800ff0a7b82 */ /* 0x000e260000000a00 */
[----:B------:R-:W-:-:S13]  /*1160*/  ISETP.GE.U32.AND P0, PT, R9, R26, PT ;  /* 0x0000001a0900720c */ /* 0x000fda0003f06070 */
[----:B------:R-:W-:-:S05]  /*1170*/  @P0 IMAD.IADD R9, R9, 0x1, -R26 ;  /* 0x0000000109090824 */ /* 0x000fca00078e0a1a */
[----:B------:R-:W-:-:S13]  /*1180*/  ISETP.GE.U32.AND P0, PT, R9, R26, PT ;  /* 0x0000001a0900720c */ /* 0x000fda0003f06070 */
[----:B------:R-:W-:Y:S01]  /*1190*/  @P0 IMAD.IADD R9, R9, 0x1, -R26 ;  /* 0x0000000109090824 */ /* 0x000fe200078e0a1a */
[----:B------:R-:W-:-:S04]  /*11a0*/  @!P1 LOP3.LUT R9, RZ, R26, RZ, 0x33, !PT ;  /* 0x0000001aff099212 */ /* 0x000fc800078e33ff */
[----:B------:R-:W-:-:S07]  /*11b0*/  SHF.L.U32 R3, R3, R9, RZ ;  /* 0x0000000903037219 */ /* 0x000fce00000006ff */
.L_x_16:
[----:B0-----:R-:W2:Y:S01]  /*11c0*/  LDG.E.STRONG.SYS R4, desc[UR36][R10.64] ;  /* 0x000000240a047981 */ /* 0x001ea2000c1f5900 */
[----:B------:R-:W-:Y:S05]  /*11d0*/  YIELD ;  /* 0x0000000000007946 */ /* 0x000fea0003800000 */
[----:B--2---:R-:W-:-:S13]  /*11e0*/  LOP3.LUT P0, RZ, R3, R4, RZ, 0xc0, !PT ;  /* 0x0000000403ff7212 */ /* 0x004fda000780c0ff */
[----:B------:R-:W-:Y:S05]  /*11f0*/  @P0 BRA `(.L_x_16) ;  /* 0xfffffffc00f00947 */ /* 0x000fea000383ffff */
[----:B------:R-:W0:Y:S01]  /*1200*/  LDC.64 R14, c[0x4][0x10] ;  /* 0x01000400ff0e7b82 */ /* 0x000e220000000a00 */
[----:B------:R-:W-:Y:S01]  /*1210*/  SHF.L.U32 R0, R0, R9, RZ ;  /* 0x0000000900007219 */ /* 0x000fe200000006ff */
[----:B------:R-:W1:Y:S04]  /*1220*/  LDCU.64 UR4, c[0x4][0x68] ;  /* 0x01000d00ff0477ac */ /* 0x000e680008000a00 */
[----:B0-----:R0:W-:Y:S04]  /*1230*/  REDG.E.OR.STRONG.GPU desc[UR36][R14.64], R0 ;  /* 0x000000000e00798e */ /* 0x0011e8000f12e124 */
[----:B------:R0:W-:Y:S04]  /*1240*/  REDG.E.OR.STRONG.GPU desc[UR36][R10.64], R3 ;  /* 0x000000030a00798e */ /* 0x0001e8000f12e124 */
[----:B------:R-:W2:Y:S01]  /*1250*/  LDG.E R12, desc[UR36][R10.64] ;  /* 0x000000240a0c7981 */ /* 0x000ea2000c1e1900 */
[----:B------:R-:W-:Y:S01]  /*1260*/  MOV R8, 0x0 ;  /* 0x0000000000087802 */ /* 0x000fe20000000f00 */
[----:B-1----:R-:W-:-:S02]  /*1270*/  IMAD.U32 R4, RZ, RZ, UR4 ;  /* 0x00000004ff047e24 */ /* 0x002fc4000f8e00ff */
[----:B------:R-:W-:Y:S02]  /*1280*/  IMAD.U32 R5, RZ, RZ, UR5 ;  /* 0x00000005ff057e24 */ /* 0x000fe4000f8e00ff */
[----:B------:R-:W-:Y:S01]  /*1290*/  IMAD.MOV.U32 R6, RZ, RZ, R22 ;  /* 0x000000ffff067224 */ /* 0x000fe200078e0016 */
[----:B------:R-:W1:Y:S01]  /*12a0*/  LDC.64 R8, c[0x4][R8] ;  /* 0x0100000008087b82 */ /* 0x000e620000000a00 */
[----:B------:R-:W-:Y:S01]  /*12b0*/  IMAD.MOV.U32 R7, RZ, RZ, R2 ;  /* 0x000000ffff077224 */ /* 0x000fe200078e0002 */
[----:B-12---:R0:W-:Y:S06]  /*12c0*/  STL [R1], R12 ;  /* 0x0000000c01007387 */ /* 0x0061ec0000100800 */
[----:B------:R-:W-:-:S07]  /*12d0*/  LEPC R20, `(.L_x_17) ;  /* 0x000000001014794e */ /* 0x000fce0000000000 */
[----:B0-----:R-:W-:Y:S05]  /*12e0*/  CALL.ABS.NOINC R8 ;  /* 0x0000000008007343 */ /* 0x001fea0003c00000 */
.L_x_17:
[----:B------:R-:W0:Y:S02]  /*12f0*/  LDC.64 R4, c[0x4][0x20] ;  /* 0x01000800ff047b82 */ /* 0x000e240000000a00 */
[----:B0-----:R-:W2:Y:S02]  /*1300*/  LDG.E.STRONG.SYS R4, desc[UR36][R4.64] ;  /* 0x0000002404047981 */ /* 0x001ea4000c1f5900 */
[----:B--2---:R-:W-:-:S04]  /*1310*/  LOP3.LUT R0, R4, R25, RZ, 0xfc, !PT ;  /* 0x0000001904007212 */ /* 0x004fc800078efcff */
[----:B------:R-:W-:-:S13]  /*1320*/  ISETP.NE.AND P0, PT, R0, -0x1, PT ;  /* 0xffffffff0000780c */ /* 0x000fda0003f05270 */
[----:B------:R-:W-:Y:S05]  /*1330*/  @!P0 BRA `(.L_x_18) ;  /* 0x0000000000ac8947 */ /* 0x000fea0003800000 */
.L_x_23:
[----:B------:R-:W-:Y:S01]  /*1340*/  MOV R27, 0x0 ;  /* 0x00000000001b7802 */ /* 0x000fe20000000f00 */
[----:B------:R-:W-:Y:S05]  /*1350*/  YIELD ;  /* 0x0000000000007946 */ /* 0x000fea0003800000 */
[----:B------:R0:W1:Y:S01]  /*1360*/  LDC.64 R8, c[0x4][R27] ;  /* 0x010000001b087b82 */ /* 0x0000620000000a00 */
[----:B------:R-:W2:Y:S01]  /*1370*/  LDCU.64 UR4, c[0x4][0x70] ;  /* 0x01000e00ff0477ac */ /* 0x000ea20008000a00 */
[----:B------:R-:W-:Y:S01]  /*1380*/  CS2R R6, SRZ ;  /* 0x0000000000067805 */ /* 0x000fe2000001ff00 */
[----:B--2---:R-:W-:Y:S02]  /*1390*/  IMAD.U32 R4, RZ, RZ, UR4 ;  /* 0x00000004ff047e24 */ /* 0x004fe4000f8e00ff */
[----:B0-----:R-:W-:-:S07]  /*13a0*/  IMAD.U32 R5, RZ, RZ, UR5 ;  /* 0x00000005ff057e24 */ /* 0x001fce000f8e00ff */
[----:B------:R-:W-:-:S07]  /*13b0*/  LEPC R20, `(.L_x_19) ;  /* 0x000000001014794e */ /* 0x000fce0000000000 */
[----:B-1----:R-:W-:Y:S05]  /*13c0*/  CALL.ABS.NOINC R8 ;  /* 0x0000000008007343 */ /* 0x002fea0003c00000 */
.L_x_19:
[----:B------:R-:W0:Y:S01]  /*13d0*/  LDC.64 R10, c[0x4][0x20] ;  /* 0x01000800ff0a7b82 */ /* 0x000e220000000a00 */
[----:B------:R-:W1:Y:S01]  /*13e0*/  LDCU.64 UR4, c[0x4][0x78] ;  /* 0x01000f00ff0477ac */ /* 0x000e620008000a00 */
[----:B0-----:R-:W2:Y:S06]  /*13f0*/  LDG.E R0, desc[UR36][R10.64] ;  /* 0x000000240a007981 */ /* 0x001eac000c1e1900 */
[----:B------:R0:W3:Y:S01]  /*1400*/  LDC.64 R8, c[0x4][R27] ;  /* 0x010000001b087b82 */ /* 0x0000e20000000a00 */
[----:B-1----:R-:W-:Y:S02]  /*1410*/  IMAD.U32 R4, RZ, RZ, UR4 ;  /* 0x00000004ff047e24 */ /* 0x002fe4000f8e00ff */
[----:B------:R-:W-:-:S02]  /*1420*/  IMAD.U32 R5, RZ, RZ, UR5 ;  /* 0x00000005ff057e24 */ /* 0x000fc4000f8e00ff */
[----:B------:R-:W-:Y:S02]  /*1430*/  IMAD.MOV.U32 R6, RZ, RZ, R22 ;  /* 0x000000ffff067224 */ /* 0x000fe400078e0016 */
[----:B------:R-:W-:Y:S01]  /*1440*/  IMAD.MOV.U32 R7, RZ, RZ, R2 ;  /* 0x000000ffff077224 */ /* 0x000fe200078e0002 */
[----:B--23--:R0:W-:Y:S06]  /*1450*/  STL [R1], R0 ;  /* 0x0000000001007387 */ /* 0x00c1ec0000100800 */
[----:B------:R-:W-:-:S07]  /*1460*/  LEPC R20, `(.L_x_20) ;  /* 0x000000001014794e */ /* 0x000fce0000000000 */
[----:B0-----:R-:W-:Y:S05]  /*1470*/  CALL.ABS.NOINC R8 ;  /* 0x0000000008007343 */ /* 0x001fea0003c00000 */
.L_x_20:
[----:B------:R0:W-:Y:S01]  /*1480*/  STL [R1], R26 ;  /* 0x0000001a01007387 */ /* 0x0001e20000100800 */
[----:B------:R0:W1:Y:S01]  /*1490*/  LDC.64 R8, c[0x4][R27] ;  /* 0x010000001b087b82 */ /* 0x0000620000000a00 */
[----:B------:R-:W2:Y:S01]  /*14a0*/  LDCU.64 UR4, c[0x4][0x80] ;  /* 0x01001000ff0477ac */ /* 0x000ea20008000a00 */
[----:B------:R-:W-:Y:S02]  /*14b0*/  IMAD.MOV.U32 R6, RZ, RZ, R22 ;  /* 0x000000ffff067224 */ /* 0x000fe400078e0016 */
[----:B------:R-:W-:Y:S02]  /*14c0*/  IMAD.MOV.U32 R7, RZ, RZ, R2 ;  /* 0x000000ffff077224 */ /* 0x000fe400078e0002 */
[----:B--2---:R-:W-:Y:S02]  /*14d0*/  IMAD.U32 R4, RZ, RZ, UR4 ;  /* 0x00000004ff047e24 */ /* 0x004fe4000f8e00ff */
[----:B0-----:R-:W-:-:S07]  /*14e0*/  IMAD.U32 R5, RZ, RZ, UR5 ;  /* 0x00000005ff057e24 */ /* 0x001fce000f8e00ff */
[----:B------:R-:W-:-:S07]  /*14f0*/  LEPC R20, `(.L_x_21) ;  /* 0x000000001014794e */ /* 0x000fce0000000000 */
[----:B-1----:R-:W-:Y:S05]  /*1500*/  CALL.ABS.NOINC R8 ;  /* 0x0000000008007343 */ /* 0x002fea0003c00000 */
.L_x_21:
        /* <DEDUP_REMOVED lines=9> */
.L_x_22:
[----:B------:R-:W0:Y:S02]  /*15a0*/  LDC.64 R4, c[0x4][0x20] ;  /* 0x01000800ff047b82 */ /* 0x000e240000000a00 */
[----:B0-----:R-:W2:Y:S02]  /*15b0*/  LDG.E.STRONG.SYS R4, desc[UR36][R4.64] ;  /* 0x0000002404047981 */ /* 0x001ea4000c1f5900 */
[----:B--2---:R-:W-:-:S04]  /*15c0*/  LOP3.LUT R0, R4, R25, RZ, 0xfc, !PT ;  /* 0x0000001904007212 */ /* 0x004fc800078efcff */
[----:B------:R-:W-:-:S13]  /*15d0*/  ISETP.NE.AND P0, PT, R0, -0x1, PT ;  /* 0xffffffff0000780c */ /* 0x000fda0003f05270 */
[----:B------:R-:W-:Y:S05]  /*15e0*/  @P0 BRA `(.L_x_23) ;  /* 0xfffffffc00540947 */ /* 0x000fea000383ffff */
.L_x_18:
[----:B------:R-:W0:Y:S08]  /*15f0*/  LDC.64 R6, c[0x4][0x18] ;  /* 0x01000600ff067b82 */ /* 0x000e300000000a00 */
[----:B------:R-:W1:Y:S08]  /*1600*/  LDC.64 R4, c[0x4][0x10] ;  /* 0x01000400ff047b82 */ /* 0x000e700000000a00 */
[----:B------:R-:W2:Y:S01]  /*1610*/  S2UR UR5, SR_CgaCtaId ;  /* 0x00000000000579c3 */ /* 0x000ea20000008800 */
[----:B------:R-:W-:Y:S01]  /*1620*/  UMOV UR4, 0x400 ;  /* 0x0000040000047882 */ /* 0x000fe20000000000 */
[----:B------:R-:W-:Y:S01]  /*1630*/  VIADD R26, R26, 0xffffffff ;  /* 0xffffffff1a1a7836 */ /* 0x000fe20000000000 */
[----:B------:R-:W-:Y:S01]  /*1640*/  ISETP.NE.AND P0, PT, R18, RZ, PT ;  /* 0x000000ff1200720c */ /* 0x000fe20003f05270 */
[----:B------:R-:W3:Y:S01]  /*1650*/  LDCU.64 UR6, c[0x4][0x90] ;  /* 0x01001200ff0677ac */ /* 0x000ee20008000a00 */
[----:B0-----:R0:W4:Y:S04]  /*1660*/  LDG.E R3, desc[UR36][R6.64] ;  /* 0x0000002406037981 */ /* 0x001128000c1e1900 */
[----:B-1----:R-:W5:Y:S01]  /*1670*/  LDG.E R0, desc[UR36][R4.64] ;  /* 0x0000002404007981 */ /* 0x002f62000c1e1900 */
[----:B--2---:R-:W-:-:S09]  /*1680*/  ULEA UR4, UR5, UR4, 0x18 ;  /* 0x0000000405047291 */ /* 0x004fd2000f8ec0ff */
[----:B0-----:R-:W0:Y:S01]  /*1690*/  LDS.64 R6, [UR4] ;  /* 0x00000004ff067984 */ /* 0x001e220008000a00 */
[-C--:B----4-:R-:W-:Y:S02]  /*16a0*/  SHF.R.U32.HI R10, RZ, R26.reuse, R3 ;  /* 0x0000001aff0a7219 */ /* 0x090fe40000011603 */
[--C-:B-----5:R-:W-:Y:S02]  /*16b0*/  LOP3.LUT R8, R3, 0xfffffffe, R0.reuse, 0x80, !PT ;  /* 0xfffffffe03087812 */ /* 0x120fe400078e8000 */
[----:B------:R-:W-:-:S03]  /*16c0*/  SHF.R.U32.HI R9, RZ, R26, R0 ;  /* 0x0000001aff097219 */ /* 0x000fc60000011600 */
[----:B------:R-:W-:-:S05]  /*16d0*/  IMAD.IADD R8, R3, 0x1, R8 ;  /* 0x0000000103087824 */ /* 0x000fca00078e0208 */
[----:B------:R-:W-:Y:S02]  /*16e0*/  LOP3.LUT R3, R8, R3, RZ, 0x3c, !PT ;  /* 0x0000000308037212 */ /* 0x000fe400078e3cff */
[----:B------:R-:W-:Y:S02]  /*16f0*/  LOP3.LUT R11, RZ, R8, RZ, 0x33, !PT ;  /* 0x00000008ff0b7212 */ /* 0x000fe400078e33ff */
[----:B------:R-:W-:Y:S02]  /*1700*/  LOP3.LUT R3, R3, 0xfffffffe, R0, 0xf8, !PT ;  /* 0xfffffffe03037812 */ /* 0x000fe400078ef800 */
[----:B------:R-:W-:Y:S02]  /*1710*/  SHF.R.U32.HI R11, RZ, R26, R11 ;  /* 0x0000001aff0b7219 */ /* 0x000fe4000001160b */
[----:B------:R-:W-:Y:S02]  /*1720*/  SHF.R.U32.HI R3, RZ, R18, R3 ;  /* 0x00000012ff037219 */ /* 0x000fe40000011603 */
[----:B------:R-:W-:-:S02]  /*1730*/  LOP3.LUT R9, R9, R10, R11, 0xe8, !PT ;  /* 0x0000000a09097212 */ /* 0x000fc400078ee80b */
[----:B------:R-:W-:Y:S02]  /*1740*/  LOP3.LUT R3, R3, 0x1, RZ, 0xc0, !PT ;  /* 0x0000000103037812 */ /* 0x000fe400078ec0ff */
[----:B------:R-:W-:Y:S02]  /*1750*/  LOP3.LUT R9, R9, 0x1, RZ, 0xc0, !PT ;  /* 0x0000000109097812 */ /* 0x000fe400078ec0ff */
[----:B------:R-:W-:-:S03]  /*1760*/  SEL R0, R3, RZ, P0 ;  /* 0x000000ff03007207 */ /* 0x000fc60000000000 */
[----:B------:R1:W-:Y:S01]  /*1770*/  REDG.E.OR.STRONG.GPU desc[UR36][R4.64], R9 ;  /* 0x000000090400798e */ /* 0x0003e2000f12e124 */
[----:B------:R-:W-:Y:S01]  /*1780*/  MOV R3, 0x0 ;  /* 0x0000000000037802 */ /* 0x000fe20000000f00 */
[----:B------:R-:W-:-:S05]  /*1790*/  IMAD.IADD R0, R23, 0x1, R0 ;  /* 0x0000000117007824 */ /* 0x000fca00078e0200 */
[----:B0-----:R-:W-:Y:S01]  /*17a0*/  LOP3.LUT R0, R6, R0, R7, 0xf6, !PT ;  /* 0x0000000006007212 */ /* 0x001fe200078ef607 */
[----:B------:R-:W-:Y:S02]  /*17b0*/  IMAD.MOV.U32 R6, RZ, RZ, R22 ;  /* 0x000000ffff067224 */ /* 0x000fe400078e0016 */
[----:B------:R-:W-:Y:S02]  /*17c0*/  IMAD.MOV.U32 R7, RZ, RZ, R2 ;  /* 0x000000ffff077224 */ /* 0x000fe400078e0002 */
[----:B------:R0:W-:Y:S01]  /*17d0*/  STS [UR4], R0 ;  /* 0x00000000ff007988 */ /* 0x0001e20008000804 */
[----:B-1----:R0:W1:Y:S01]  /*17e0*/  LDC.64 R8, c[0x4][R3] ;  /* 0x0100000003087b82 */ /* 0x0020620000000a00 */
[----:B---3--:R-:W-:Y:S02]  /*17f0*/  IMAD.U32 R4, RZ, RZ, UR6 ;  /* 0x00000006ff047e24 */ /* 0x008fe4000f8e00ff */
[----:B------:R0:W-:Y:S01]  /*1800*/  STL [R1], R0 ;  /* 0x0000000001007387 */ /* 0x0001e20000100800 */
[----:B------:R-:W-:-:S07]  /*1810*/  IMAD.U32 R5, RZ, RZ, UR7 ;  /* 0x00000007ff057e24 */ /* 0x000fce000f8e00ff */
[----:B------:R-:W-:-:S07]  /*1820*/  LEPC R20, `(.L_x_14) ;  /* 0x000000001014794e */ /* 0x000fce0000000000 */
[----:B01----:R-:W-:Y:S05]  /*1830*/  CALL.ABS.NOINC R8 ;  /* 0x0000000008007343 */ /* 0x003fea0003c00000 */
.L_x_14:
[----:B------:R-:W-:Y:S05]  /*1840*/  WARPSYNC.ALL ;  /* 0x0000000000007948 */ /* 0x000fea0003800000 */
[----:B------:R-:W-:Y:S06]  /*1850*/  BAR.SYNC.DEFER_BLOCKING 0x0 ;  /* 0x0000000000007b1d */ /* 0x000fec0000010000 */
[----:B01----:R-:W2:Y:S02]  /*1860*/  LDG.E R3, desc[UR36][R16.64] ;  /* 0x0000002410037981 */ /* 0x003ea4000c1e1900 */
[----:B------:R-:W0:Y:S01]  /*1870*/  S2UR UR5, SR_CgaCtaId ;  /* 0x00000000000579c3 */ /* 0x000e220000008800 */
[----:B------:R-:W-:-:S02]  /*1880*/  UMOV UR4, 0x400 ;  /* 0x0000040000047882 */ /* 0x000fc40000000000 */
[----:B0-----:R-:W-:-:S09]  /*1890*/  ULEA UR4, UR5, UR4, 0x18 ;  /* 0x0000000405047291 */ /* 0x001fd2000f8ec0ff */
[----:B------:R-:W0:Y:S02]  /*18a0*/  LDS R0, [UR4] ;  /* 0x00000004ff007984 */ /* 0x000e240008000800 */
[----:B0-----:R-:W-:-:S04]  /*18b0*/  SHF.R.U32.HI R0, RZ, R19, R0 ;  /* 0x00000013ff007219 */ /* 0x001fc80000011600 */
[----:B------:R-:W-:-:S05]  /*18c0*/  LOP3.LUT R0, R0, 0x1, RZ, 0xc0, !PT ;  /* 0x0000000100007812 */ /* 0x000fca00078ec0ff */
[----:B--2---:R-:W-:-:S05]  /*18d0*/  IMAD.IADD R3, R0, 0x1, R3 ;  /* 0x0000000100037824 */ /* 0x004fca00078e0203 */
[----:B------:R-:W-:Y:S01]  /*18e0*/  STG.E desc[UR36][R16.64], R3 ;  /* 0x0000000310007986 */ /* 0x000fe2000c101924 */
[----:B------:R-:W-:Y:S05]  /*18f0*/  EXIT ;  /* 0x000000000000794d */ /* 0x000fea0003800000 */
.L_x_24:
[----:B------:R-:W-:-:S00]  /*1900*/  BRA `(.L_x_24) ;  /* 0xfffffffc00fc7947 */ /* 0x000fc0000383ffff */
[----:B------:R-:W-:-:S00]  /*1910*/  NOP ;  /* 0x0000000000007918 */ /* 0x000fc00000000000 */
        /* <DEDUP_REMOVED lines=14> */
.L_x_26:


//--------------------- .text._Z24bit_stream_add1_parallelPjS_S_m --------------------------
	.section	.text._Z24bit_stream_add1_parallelPjS_S_m,"ax",@progbits
	.align	128
        .global         _Z24bit_stream_add1_parallelPjS_S_m
        .type           _Z24bit_stream_add1_parallelPjS_S_m,@function
        .size           _Z24bit_stream_add1_parallelPjS_S_m,(.L_x_27 - _Z24bit_stream_add1_parallelPjS_S_m)
        .other          _Z24bit_stream_add1_parallelPjS_S_m,@"STO_CUDA_ENTRY STV_DEFAULT"
_Z24bit_stream_add1_parallelPjS_S_m:
.text._Z24bit_stream_add1_parallelPjS_S_m:
[----:B------:R-:W-:Y:S01]  /*0000*/  LDC R1, c[0x0][0x37c] ;  /* 0x0000df00ff017b82 */ /* 0x000fe20000000800 */
[----:B------:R-:W-:Y:S05]  /*0010*/  EXIT ;  /* 0x000000000000794d */ /* 0x000fea0003800000 */
.L_x_25:
        /* <DEDUP_REMOVED lines=14> */
.L_x_27:


//--------------------- .nv.global.init           --------------------------
	.section	.nv.global.init,"aw",@progbits
.nv.global.init:
	.type		$str$11,@object
	.size		$str$11,($str$8 - $str$11)
$str$11:
        /*0000*/ 	.byte	0x25, 0x75, 0x0a, 0x29, 0x00
	.type		$str$8,@object
	.size		$str$8,($str$9 - $str$8)
$str$8:
        /*0005*/ 	.byte	0x77, 0x61, 0x69, 0x74, 0x3a, 0x00
	.type		$str$9,@object
	.size		$str$9,($str$10 - $str$9)
$str$9:
        /*000b*/ 	.byte	0x28, 0x6e, 0x75, 0x6d, 0x3a, 0x25, 0x75, 0x00
	.type		$str$10,@object
	.size		$str$10,($str - $str$10)
$str$10:
        /*0013*/ 	.byte	0x63, 0x6f, 0x75, 0x6e, 0x74, 0x3a, 0x25, 0x75, 0x00
	.type		$str,@object
	.size		$str,($str$12 - $str)
$str:
        /*001c*/ 	.byte	0x63, 0x61, 0x72, 0x72, 0x79, 0x5f, 0x62, 0x69, 0x74, 0x3a, 0x25, 0x75, 0x0a, 0x00
	.type		$str$12,@object
	.size		$str$12,($str$6 - $str$12)
$str$12:
        /*002a*/ 	.byte	0x63, 0x61, 0x72, 0x72, 0x79, 0x5f, 0x62, 0x6c, 0x6f, 0x63, 0x6b, 0x3a, 0x25, 0x75, 0x0a, 0x00
	.type		$str$6,@object
	.size		$str$6,($str$3 - $str$6)
$str$6:
        /*003a*/ 	.byte	0x63, 0x61, 0x72, 0x72, 0x79, 0x5f, 0x62, 0x6c, 0x6f, 0x63, 0x6b, 0x5f, 0x70, 0x72, 0x65, 0x3a
        /*004a*/ 	.byte	0x25, 0x75, 0x0a, 0x00
	.type		$str$3,@object
	.size		$str$3,($str$7 - $str$3)
$str$3:
        /*004e*/ 	.byte	0x63, 0x61, 0x72, 0x72, 0x79, 0x5f, 0x62, 0x6c, 0x6f, 0x63, 0x6b, 0x5f, 0x30, 0x5f, 0x30, 0x3a
        /*005e*/ 	.byte	0x20, 0x25, 0x75, 0x0a, 0x00
	.type		$str$7,@object
	.size		$str$7,($str$5 - $str$7)
$str$7:
        /*0063*/ 	.byte	0x63, 0x61, 0x72, 0x72, 0x79, 0x5f, 0x67, 0x6c, 0x6f, 0x62, 0x61, 0x6c, 0x5f, 0x66, 0x6c, 0x61
        /*0073*/ 	.byte	0x67, 0x3a, 0x25, 0x75, 0x0a, 0x00
	.type		$str$5,@object
	.size		$str$5,($str$4 - $str$5)
$str$5:
        /*0079*/ 	.byte	0x63, 0x61, 0x72, 0x72, 0x79, 0x5f, 0x62, 0x6c, 0x6f, 0x63, 0x6b, 0x5f, 0x31, 0x2d, 0x5f, 0x30
        /*0089*/ 	.byte	0x3a, 0x20, 0x25, 0x75, 0x0a, 0x00
	.type		$str$4,@object
	.size		$str$4,($str$2 - $str$4)
$str$4:
        /*008f*/ 	.byte	0x63, 0x61, 0x72, 0x72, 0x79, 0x5f, 0x62, 0x6c, 0x6f, 0x63, 0x6b, 0x5f, 0x25, 0x75, 0x5f, 0x25
        /*009f*/ 	.byte	0x75, 0x20, 0x3a, 0x20, 0x25, 0x75, 0x0a, 0x00
	.type		$str$2,@object
	.size		$str$2,($str$1 - $str$2)
$str$2:
        /*00a7*/ 	.byte	0x2f, 0x74, 0x6d, 0x70, 0x2f, 0x73, 0x61, 0x73, 0x73, 0x5f, 0x63, 0x75, 0x5f, 0x5f, 0x6a, 0x38
        /*00b7*/ 	.byte	0x71, 0x6b, 0x61, 0x33, 0x76, 0x2f, 0x6b, 0x2e, 0x63, 0x75, 0x00
	.type		$str$1,@object
	.size		$str$1,(__unnamed_1 - $str$1)
$str$1:
        /*00c2*/ 	.byte	0x43, 0x48, 0x45, 0x43, 0x4b, 0x5f, 0x4c, 0x4f, 0x43, 0x4b, 0x28, 0x63, 0x61, 0x72, 0x72, 0x79
        /*00d2*/ 	.byte	0x5f, 0x67, 0x6c, 0x6f, 0x62, 0x61, 0x6c, 0x5f, 0x66, 0x6c, 0x61, 0x67, 0x2c, 0x20, 0x30, 0x29
        /*00e2*/ 	.byte	0x20, 0x21, 0x3d, 0x20, 0x30, 0x00
	.type		__unnamed_1,@object
	.size		__unnamed_1,(.L_3 - __unnamed_1)
__unnamed_1:
        /*00e8*/ 	.byte	0x76, 0x6f, 0x69, 0x64, 0x20, 0x62, 0x69, 0x74, 0x5f, 0x73, 0x74, 0x72, 0x65, 0x61, 0x6d, 0x5f
        /*00f8*/ 	.byte	0x61, 0x64, 0x64, 0x32, 0x5f, 0x70, 0x61, 0x72, 0x61, 0x6c, 0x6c, 0x65, 0x6c, 0x28, 0x75, 0x6e
        /*0108*/ 	.byte	0x73, 0x69, 0x67, 0x6e, 0x65, 0x64, 0x20, 0x69, 0x6e, 0x74, 0x20, 0x2a, 0x2c, 0x20, 0x75, 0x6e
        /*0118*/ 	.byte	0x73, 0x69, 0x67, 0x6e, 0x65, 0x64, 0x20, 0x69, 0x6e, 0x74, 0x20, 0x2a, 0x2c, 0x20, 0x75, 0x6e
        /*0128*/ 	.byte	0x73, 0x69, 0x67, 0x6e, 0x65, 0x64, 0x20, 0x69, 0x6e, 0x74, 0x20, 0x2a, 0x2c, 0x20, 0x75, 0x6e
        /*0138*/ 	.byte	0x73, 0x69, 0x67, 0x6e, 0x65, 0x64, 0x20, 0x6c, 0x6f, 0x6e, 0x67, 0x29, 0x00
.L_3:


//--------------------- .nv.shared._Z24bit_stream_add2_parallelPjS_S_m --------------------------
	.section	.nv.shared._Z24bit_stream_add2_parallelPjS_S_m,"aw",@nobits
	.sectionflags	@""
	.align	4
.nv.shared._Z24bit_stream_add2_parallelPjS_S_m:
	.zero		1032


//--------------------- .nv.shared.reserved.0     --------------------------
	.section	.nv.shared.reserved.0,"aw",@nobits
	.weak		__nv_reservedSMEM_offset_0_alias
	.size		__nv_reservedSMEM_offset_0_alias, 0, 64
	.other		__nv_reservedSMEM_offset_0_alias,@"STO_CUDA_RESERVED_SHARED STV_DEFAULT"
__nv_reservedSMEM_offset_0_alias:
	.zero		0
	.zero		64


//--------------------- .nv.global                --------------------------
	.section	.nv.global,"aw",@nobits
	.align	4
.nv.global:
	.type		carry_global_flag,@object
	.size		carry_global_flag,(carry_global - carry_global_flag)
carry_global_flag:
	.zero		4
	.type		carry_global,@object
	.size		carry_global,(propagate_global - carry_global)
carry_global:
	.zero		4
	.type		propagate_global,@object
	.size		propagate_global,(.L_1 - propagate_global)
propagate_global:
	.zero		4
.L_1:


//--------------------- .nv.constant0._Z24bit_stream_add2_parallelPjS_S_m --------------------------
	.section	.nv.constant0._Z24bit_stream_add2_parallelPjS_S_m,"a",@progbits
	.sectionflags	@""
	.align	4
.nv.constant0._Z24bit_stream_add2_parallelPjS_S_m:
	.zero		928


//--------------------- .nv.constant0._Z24bit_stream_add1_parallelPjS_S_m --------------------------
	.section	.nv.constant0._Z24bit_stream_add1_parallelPjS_S_m,"a",@progbits
	.sectionflags	@""
	.align	4
.nv.constant0._Z24bit_stream_add1_parallelPjS_S_m:
	.zero		928


//--------------------- SYMBOLS --------------------------

	.type		.nv.reservedSmem.offset0,@object
	.size		.nv.reservedSmem.offset0,0x4
	.type		.nv.reservedSmem.cap,@object
	.size		.nv.reservedSmem.cap,0x4
	.type		vprintf,@function
	.type		__assertfail,@function
